	.target	sm_90a

	.elftype	@"ET_EXEC"


//--------------------- .note.nv.tkinfo           --------------------------
	.section	.note.nv.tkinfo,"",@"SHT_NOTE"
	.sectionflags	@"SHF_NOTE_NV_TKINFO"
	.tkinfo
        /*0018*/ 	.word	0x00000002
        /*0030*/ 	.string	""
        /*0030*/ 	.string	"ptxas"
        /*0030*/ 	.string	"Cuda compilation tools, release 13.0, V13.0.88"
        /*0030*/ 	.string	"Build cuda_13.0.r13.0/compiler.36424714_0"
        /*0030*/ 	.string	"-arch sm_90a -m 64 "



//--------------------- .note.nv.cuinfo           --------------------------
	.section	.note.nv.cuinfo,"",@"SHT_NOTE"
	.sectionflags	@"SHF_NOTE_NV_CUINFO"
        /*0018*/ 	.short	0x0002
        /*001a*/ 	.short	0x005a
        /*001c*/ 	.short	0x0082
	.zero		2


//--------------------- .nv.info                  --------------------------
	.section	.nv.info,"",@"SHT_CUDA_INFO"
	.align	4


	//----- nvinfo : EIATTR_REGCOUNT
	.align		4
        /*0000*/ 	.byte	0x04, 0x2f
        /*0002*/ 	.short	(.L_12 - .L_11)
	.align		4
.L_11:
        /*0004*/ 	.word	index@(_ZN7cutlass13device_kernelINS_4conv6kernel13ConvUniversalINS1_16ConvProblemShapeILNS1_8OperatorE1ELi2EEENS1_10collective14CollectiveConvINS1_46MainloopSm90TmaGmmaWarpSpecializedImplicitGemmILS5_1ELi18ELi2EN4cute5tupleIJNSA_1CILi1EEESD_SD_EEENS1_36KernelImplicitTmaWarpSpecializedSm90ELi1EEENSB_IJNSC_ILi64EEENSC_ILi128EEENSB_IJNSC_ILi32EEEEEEEEENS_6half_tESM_NSA_8TiledMMAINSA_8MMA_AtomIJNSA_4SM904GMMA26MMA_64x128x16_F32F16F16_SSILNSQ_5MajorE0ELSS_1ELNSQ_7ScaleInE1ELST_1EEEEEENSA_6LayoutISE_NSB_IJNSC_ILi0EEESX_SX_EEEEENSB_IJNSA_10UnderscoreES10_S10_EEEEENS7_6detail26Sm90ImplicitGemmTileTraitsINSA_20SM90_TMA_LOAD_IM2COLENSA_14ComposedLayoutINSA_7SwizzleILi2ELi4ELi3EEENSA_18smem_ptr_flag_bitsILi16EEENSW_INSB_IJNSB_IJNSC_ILi8EEES1B_EEENSB_IJSJ_SD_EEENSB_IJSD_NSC_ILi18EEEEEEEEENSB_IJNSB_IJSJ_NSC_ILi256EEEEEENSB_IJSD_SX_EEENSB_IJSX_NSC_ILi2048EEEEEEEEEEEEEvEENS14_INSA_13SM90_TMA_LOADENS16_INS17_ILi3ELi4ELi3EEES1A_NSW_INSB_IJNSB_IJSH_NSC_ILi2EEEEEENSB_IJS1B_NSC_ILi4EEEEEES1F_EEENSB_IJNSB_IJSD_S1K_EEENSB_IJSH_NSC_ILi512EEEEEENSB_IJSX_NSC_ILi4096EEEEEEEEEEEEEvEEEENS_8epilogue10collective6detail29Sm90TmaWarpSpecializedAdapterINS28_15DefaultEpilogueISM_NSB_IJNSB_IJlllEEESD_SX_EEES2D_NS27_6thread17LinearCombinationISM_Li1EffLNS2E_9ScaleType4KindE0ELNS_15FloatRoundStyleE2ESM_EENS_4gemm15EpilogueDefaultEEEEEvvEEEEvNT_6ParamsE)
        /*0008*/ 	.word	0x0000005a


	//----- nvinfo : EIATTR_FRAME_SIZE
	.align		4
.L_12:
        /*000c*/ 	.byte	0x04, 0x11
        /*000e*/ 	.short	(.L_14 - .L_13)
	.align		4
.L_13:
        /*0010*/ 	.word	index@(_ZN7cutlass13device_kernelINS_4conv6kernel13ConvUniversalINS1_16ConvProblemShapeILNS1_8OperatorE1ELi2EEENS1_10collective14CollectiveConvINS1_46MainloopSm90TmaGmmaWarpSpecializedImplicitGemmILS5_1ELi18ELi2EN4cute5tupleIJNSA_1CILi1EEESD_SD_EEENS1_36KernelImplicitTmaWarpSpecializedSm90ELi1EEENSB_IJNSC_ILi64EEENSC_ILi128EEENSB_IJNSC_ILi32EEEEEEEEENS_6half_tESM_NSA_8TiledMMAINSA_8MMA_AtomIJNSA_4SM904GMMA26MMA_64x128x16_F32F16F16_SSILNSQ_5MajorE0ELSS_1ELNSQ_7ScaleInE1ELST_1EEEEEENSA_6LayoutISE_NSB_IJNSC_ILi0EEESX_SX_EEEEENSB_IJNSA_10UnderscoreES10_S10_EEEEENS7_6detail26Sm90ImplicitGemmTileTraitsINSA_20SM90_TMA_LOAD_IM2COLENSA_14ComposedLayoutINSA_7SwizzleILi2ELi4ELi3EEENSA_18smem_ptr_flag_bitsILi16EEENSW_INSB_IJNSB_IJNSC_ILi8EEES1B_EEENSB_IJSJ_SD_EEENSB_IJSD_NSC_ILi18EEEEEEEEENSB_IJNSB_IJSJ_NSC_ILi256EEEEEENSB_IJSD_SX_EEENSB_IJSX_NSC_ILi2048EEEEEEEEEEEEEvEENS14_INSA_13SM90_TMA_LOADENS16_INS17_ILi3ELi4ELi3EEES1A_NSW_INSB_IJNSB_IJSH_NSC_ILi2EEEEEENSB_IJS1B_NSC_ILi4EEEEEES1F_EEENSB_IJNSB_IJSD_S1K_EEENSB_IJSH_NSC_ILi512EEEEEENSB_IJSX_NSC_ILi4096EEEEEEEEEEEEEvEEEENS_8epilogue10collective6detail29Sm90TmaWarpSpecializedAdapterINS28_15DefaultEpilogueISM_NSB_IJNSB_IJlllEEESD_SX_EEES2D_NS27_6thread17LinearCombinationISM_Li1EffLNS2E_9ScaleType4KindE0ELNS_15FloatRoundStyleE2ESM_EENS_4gemm15EpilogueDefaultEEEEEvvEEEEvNT_6ParamsE)
        /*0014*/ 	.word	0x00000000


	//----- nvinfo : EIATTR_MIN_STACK_SIZE
	.align		4
.L_14:
        /*0018*/ 	.byte	0x04, 0x12
        /*001a*/ 	.short	(.L_16 - .L_15)
	.align		4
.L_15:
        /*001c*/ 	.word	index@(_ZN7cutlass13device_kernelINS_4conv6kernel13ConvUniversalINS1_16ConvProblemShapeILNS1_8OperatorE1ELi2EEENS1_10collective14CollectiveConvINS1_46MainloopSm90TmaGmmaWarpSpecializedImplicitGemmILS5_1ELi18ELi2EN4cute5tupleIJNSA_1CILi1EEESD_SD_EEENS1_36KernelImplicitTmaWarpSpecializedSm90ELi1EEENSB_IJNSC_ILi64EEENSC_ILi128EEENSB_IJNSC_ILi32EEEEEEEEENS_6half_tESM_NSA_8TiledMMAINSA_8MMA_AtomIJNSA_4SM904GMMA26MMA_64x128x16_F32F16F16_SSILNSQ_5MajorE0ELSS_1ELNSQ_7ScaleInE1ELST_1EEEEEENSA_6LayoutISE_NSB_IJNSC_ILi0EEESX_SX_EEEEENSB_IJNSA_10UnderscoreES10_S10_EEEEENS7_6detail26Sm90ImplicitGemmTileTraitsINSA_20SM90_TMA_LOAD_IM2COLENSA_14ComposedLayoutINSA_7SwizzleILi2ELi4ELi3EEENSA_18smem_ptr_flag_bitsILi16EEENSW_INSB_IJNSB_IJNSC_ILi8EEES1B_EEENSB_IJSJ_SD_EEENSB_IJSD_NSC_ILi18EEEEEEEEENSB_IJNSB_IJSJ_NSC_ILi256EEEEEENSB_IJSD_SX_EEENSB_IJSX_NSC_ILi2048EEEEEEEEEEEEEvEENS14_INSA_13SM90_TMA_LOADENS16_INS17_ILi3ELi4ELi3EEES1A_NSW_INSB_IJNSB_IJSH_NSC_ILi2EEEEEENSB_IJS1B_NSC_ILi4EEEEEES1F_EEENSB_IJNSB_IJSD_S1K_EEENSB_IJSH_NSC_ILi512EEEEEENSB_IJSX_NSC_ILi4096EEEEEEEEEEEEEvEEEENS_8epilogue10collective6detail29Sm90TmaWarpSpecializedAdapterINS28_15DefaultEpilogueISM_NSB_IJNSB_IJlllEEESD_SX_EEES2D_NS27_6thread17LinearCombinationISM_Li1EffLNS2E_9ScaleType4KindE0ELNS_15FloatRoundStyleE2ESM_EENS_4gemm15EpilogueDefaultEEEEEvvEEEEvNT_6ParamsE)
        /*0020*/ 	.word	0x00000000
.L_16:


//--------------------- .nv.compat                --------------------------
	.section	.nv.compat,"",@"SHT_CUDA_COMPAT_INFO"
	.align	4
        /*0000*/ 	.byte	0x02, 0x09, 0x01, 0x00, 0x02, 0x02, 0x04, 0x00, 0x02, 0x05, 0x05, 0x00, 0x03, 0x07, 0x01, 0x01
        /*0010*/ 	.byte	0x02, 0x03, 0x01, 0x00, 0x02, 0x06, 0x01, 0x00, 0x04, 0x0b, 0x08, 0x00, 0x00, 0x00, 0x00, 0x00
        /*0020*/ 	.byte	0x00, 0x00, 0x00, 0x00


//--------------------- .nv.info._ZN7cutlass13device_kernelINS_4conv6kernel13ConvUniversalINS1_16ConvProblemShapeILNS1_8OperatorE1ELi2EEENS1_10collective14CollectiveConvINS1_46MainloopSm90TmaGmmaWarpSpecializedImplicitGemmILS5_1ELi18ELi2EN4cute5tupleIJNSA_1CILi1EEESD_SD_EEENS1_36KernelImplicitTmaWarpSpecializedSm90ELi1EEENSB_IJNSC_ILi64EEENSC_ILi128EEENSB_IJNSC_ILi32EEEEEEEEENS_6half_tESM_NSA_8TiledMMAINSA_8MMA_AtomIJNSA_4SM904GMMA26MMA_64x128x16_F32F16F16_SSILNSQ_5MajorE0ELSS_1ELNSQ_7ScaleInE1ELST_1EEEEEENSA_6LayoutISE_NSB_IJNSC_ILi0EEESX_SX_EEEEENSB_IJNSA_10UnderscoreES10_S10_EEEEENS7_6detail26Sm90ImplicitGemmTileTraitsINSA_20SM90_TMA_LOAD_IM2COLENSA_14ComposedLayoutINSA_7SwizzleILi2ELi4ELi3EEENSA_18smem_ptr_flag_bitsILi16EEENSW_INSB_IJNSB_IJNSC_ILi8EEES1B_EEENSB_IJSJ_SD_EEENSB_IJSD_NSC_ILi18EEEEEEEEENSB_IJNSB_IJSJ_NSC_ILi256EEEEEENSB_IJSD_SX_EEENSB_IJSX_NSC_ILi2048EEEEEEEEEEEEEvEENS14_INSA_13SM90_TMA_LOADENS16_INS17_ILi3ELi4ELi3EEES1A_NSW_INSB_IJNSB_IJSH_NSC_ILi2EEEEEENSB_IJS1B_NSC_ILi4EEEEEES1F_EEENSB_IJNSB_IJSD_S1K_EEENSB_IJSH_NSC_ILi512EEEEEENSB_IJSX_NSC_ILi4096EEEEEEEEEEEEEvEEEENS_8epilogue10collective6detail29Sm90TmaWarpSpecializedAdapterINS28_15DefaultEpilogueISM_NSB_IJNSB_IJlllEEESD_SX_EEES2D_NS27_6thread17LinearCombinationISM_Li1EffLNS2E_9ScaleType4KindE0ELNS_15FloatRoundStyleE2ESM_EENS_4gemm15EpilogueDefaultEEEEEvvEEEEvNT_6ParamsE --------------------------
	.section	.nv.info._ZN7cutlass13device_kernelINS_4conv6kernel13ConvUniversalINS1_16ConvProblemShapeILNS1_8OperatorE1ELi2EEENS1_10collective14CollectiveConvINS1_46MainloopSm90TmaGmmaWarpSpecializedImplicitGemmILS5_1ELi18ELi2EN4cute5tupleIJNSA_1CILi1EEESD_SD_EEENS1_36KernelImplicitTmaWarpSpecializedSm90ELi1EEENSB_IJNSC_ILi64EEENSC_ILi128EEENSB_IJNSC_ILi32EEEEEEEEENS_6half_tESM_NSA_8TiledMMAINSA_8MMA_AtomIJNSA_4SM904GMMA26MMA_64x128x16_F32F16F16_SSILNSQ_5MajorE0ELSS_1ELNSQ_7ScaleInE1ELST_1EEEEEENSA_6LayoutISE_NSB_IJNSC_ILi0EEESX_SX_EEEEENSB_IJNSA_10UnderscoreES10_S10_EEEEENS7_6detail26Sm90ImplicitGemmTileTraitsINSA_20SM90_TMA_LOAD_IM2COLENSA_14ComposedLayoutINSA_7SwizzleILi2ELi4ELi3EEENSA_18smem_ptr_flag_bitsILi16EEENSW_INSB_IJNSB_IJNSC_ILi8EEES1B_EEENSB_IJSJ_SD_EEENSB_IJSD_NSC_ILi18EEEEEEEEENSB_IJNSB_IJSJ_NSC_ILi256EEEEEENSB_IJSD_SX_EEENSB_IJSX_NSC_ILi2048EEEEEEEEEEEEEvEENS14_INSA_13SM90_TMA_LOADENS16_INS17_ILi3ELi4ELi3EEES1A_NSW_INSB_IJNSB_IJSH_NSC_ILi2EEEEEENSB_IJS1B_NSC_ILi4EEEEEES1F_EEENSB_IJNSB_IJSD_S1K_EEENSB_IJSH_NSC_ILi512EEEEEENSB_IJSX_NSC_ILi4096EEEEEEEEEEEEEvEEEENS_8epilogue10collective6detail29Sm90TmaWarpSpecializedAdapterINS28_15DefaultEpilogueISM_NSB_IJNSB_IJlllEEESD_SX_EEES2D_NS27_6thread17LinearCombinationISM_Li1EffLNS2E_9ScaleType4KindE0ELNS_15FloatRoundStyleE2ESM_EENS_4gemm15EpilogueDefaultEEEEEvvEEEEvNT_6ParamsE,"",@"SHT_CUDA_INFO"
	.sectionflags	@""
	.align	4


	//----- nvinfo : EIATTR_CUDA_API_VERSION
	.align		4
        /*0000*/ 	.byte	0x04, 0x37
        /*0002*/ 	.short	(.L_18 - .L_17)
.L_17:
        /*0004*/ 	.word	0x00000082


	//----- nvinfo : EIATTR_KPARAM_INFO
	.align		4
.L_18:
        /*0008*/ 	.byte	0x04, 0x17
        /*000a*/ 	.short	(.L_20 - .L_19)
.L_19:
        /*000c*/ 	.word	0x00000000
        /*0010*/ 	.short	0x0000
        /*0012*/ 	.short	0x0070
        /*0014*/ 	.byte	0x00, 0xf0, 0x01, 0x0e


	//----- nvinfo : EIATTR_SPARSE_MMA_MASK
	.align		4
.L_20:
        /*0018*/ 	.byte	0x03, 0x50
        /*001a*/ 	.short	0x0000


	//----- nvinfo : EIATTR_MAXREG_COUNT
	.align		4
        /*001c*/ 	.byte	0x03, 0x1b
        /*001e*/ 	.short	0x00ff


	//----- nvinfo : EIATTR_NUM_BARRIERS
	.align		4
        /*0020*/ 	.byte	0x02, 0x4c
        /*0022*/ 	.byte	0x01
	.zero		1


	//----- nvinfo : EIATTR_MERCURY_ISA_VERSION
	.align		4
        /*0024*/ 	.byte	0x03, 0x5f
        /*0026*/ 	.short	0x0101


	//----- nvinfo : EIATTR_COOP_GROUP_MASK_REGIDS
	.align		4
        /*0028*/ 	.byte	0x04, 0x29
        /*002a*/ 	.short	(.L_22 - .L_21)


	//   ....[0]....
.L_21:
        /*002c*/ 	.word	0xffffffff


	//   ....[1]....
        /*0030*/ 	.word	0xffffffff


	//   ....[2]....
        /*0034*/ 	.word	0xffffffff


	//----- nvinfo : EIATTR_COOP_GROUP_INSTR_OFFSETS
	.align		4
.L_22:
        /*0038*/ 	.byte	0x04, 0x28
        /*003a*/ 	.short	(.L_24 - .L_23)


	//   ....[0]....
.L_23:
        /*003c*/ 	.word	0x00000060


	//   ....[1]....
        /*0040*/ 	.word	0x00000070


	//   ....[2]....
        /*0044*/ 	.word	0x00000130


	//----- nvinfo : EIATTR_MBARRIER_INSTR_OFFSETS
	.align		4
.L_24:
        /*0048*/ 	.byte	0x04, 0x39
        /*004a*/ 	.short	(.L_26 - .L_25)


	//   ....[0]....
.L_25:
        /*004c*/ 	.word	0x00000270
        /*0050*/ 	.word	0x000000ff
        /*0054*/ 	.word	0x00036000
        /*0058*/ 	.short	0x0100
        /*005a*/ 	.byte	0x08
	.zero		1


	//   ....[1]....
        /*005c*/ 	.word	0x00000280
        /*0060*/ 	.word	0x000000ff
        /*0064*/ 	.word	0x00036090
        /*0068*/ 	.short	0x0100
        /*006a*/ 	.byte	0x08
	.zero		1


	//   ....[2]....
        /*006c*/ 	.word	0x00000290
        /*0070*/ 	.word	0x000000ff
        /*0074*/ 	.word	0x00036008
        /*0078*/ 	.short	0x0100
        /*007a*/ 	.byte	0x08
	.zero		1


	//   ....[3]....
        /*007c*/ 	.word	0x000002a0
        /*0080*/ 	.word	0x000000ff
        /*0084*/ 	.word	0x00036098
        /*0088*/ 	.short	0x0100
        /*008a*/ 	.byte	0x08
	.zero		1


	//   ....[4]....
        /*008c*/ 	.word	0x000002b0
        /*0090*/ 	.word	0x000000ff
        /*0094*/ 	.word	0x00036010
        /*0098*/ 	.short	0x0100
        /*009a*/ 	.byte	0x08
	.zero		1


	//   ....[5]....
        /*009c*/ 	.word	0x000002c0
        /*00a0*/ 	.word	0x000000ff
        /*00a4*/ 	.word	0x000360a0
        /*00a8*/ 	.short	0x0100
        /*00aa*/ 	.byte	0x08
	.zero		1


	//   ....[6]....
        /*00ac*/ 	.word	0x000002d0
        /*00b0*/ 	.word	0x000000ff
        /*00b4*/ 	.word	0x00036018
        /*00b8*/ 	.short	0x0100
        /*00ba*/ 	.byte	0x08
	.zero		1


	//   ....[7]....
        /*00bc*/ 	.word	0x000002e0
        /*00c0*/ 	.word	0x000000ff
        /*00c4*/ 	.word	0x000360a8
        /*00c8*/ 	.short	0x0100
        /*00ca*/ 	.byte	0x08
	.zero		1


	//   ....[8]....
        /*00cc*/ 	.word	0x000002f0
        /*00d0*/ 	.word	0x000000ff
        /*00d4*/ 	.word	0x00036020
        /*00d8*/ 	.short	0x0100
        /*00da*/ 	.byte	0x08
	.zero		1


	//   ....[9]....
        /*00dc*/ 	.word	0x00000300
        /*00e0*/ 	.word	0x000000ff
        /*00e4*/ 	.word	0x000360b0
        /*00e8*/ 	.short	0x0100
        /*00ea*/ 	.byte	0x08
	.zero		1


	//   ....[10]....
        /*00ec*/ 	.word	0x00000310
        /*00f0*/ 	.word	0x000000ff
        /*00f4*/ 	.word	0x00036028
        /*00f8*/ 	.short	0x0100
        /*00fa*/ 	.byte	0x08
	.zero		1


	//   ....[11]....
        /*00fc*/ 	.word	0x00000320
        /*0100*/ 	.word	0x000000ff
        /*0104*/ 	.word	0x000360b8
        /*0108*/ 	.short	0x0100
        /*010a*/ 	.byte	0x08
	.zero		1


	//   ....[12]....
        /*010c*/ 	.word	0x00000330
        /*0110*/ 	.word	0x000000ff
        /*0114*/ 	.word	0x00036030
        /*0118*/ 	.short	0x0100
        /*011a*/ 	.byte	0x08
	.zero		1


	//   ....[13]....
        /*011c*/ 	.word	0x00000340
        /*0120*/ 	.word	0x000000ff
        /*0124*/ 	.word	0x000360c0
        /*0128*/ 	.short	0x0100
        /*012a*/ 	.byte	0x08
	.zero		1


	//   ....[14]....
        /*012c*/ 	.word	0x00000350
        /*0130*/ 	.word	0x000000ff
        /*0134*/ 	.word	0x00036038
        /*0138*/ 	.short	0x0100
        /*013a*/ 	.byte	0x08
	.zero		1


	//   ....[15]....
        /*013c*/ 	.word	0x00000360
        /*0140*/ 	.word	0x000000ff
        /*0144*/ 	.word	0x000360c8
        /*0148*/ 	.short	0x0100
        /*014a*/ 	.byte	0x08
	.zero		1


	//   ....[16]....
        /*014c*/ 	.word	0x00000370
        /*0150*/ 	.word	0x000000ff
        /*0154*/ 	.word	0x00036040
        /*0158*/ 	.short	0x0100
        /*015a*/ 	.byte	0x08
	.zero		1


	//   ....[17]....
        /*015c*/ 	.word	0x00000380
        /*0160*/ 	.word	0x000000ff
        /*0164*/ 	.word	0x000360d0
        /*0168*/ 	.short	0x0100
        /*016a*/ 	.byte	0x08
	.zero		1


	//   ....[18]....
        /*016c*/ 	.word	0x00000390
        /*0170*/ 	.word	0x000000ff
        /*0174*/ 	.word	0x00036048
        /*0178*/ 	.short	0x0100
        /*017a*/ 	.byte	0x08
	.zero		1


	//   ....[19]....
        /*017c*/ 	.word	0x000003a0
        /*0180*/ 	.word	0x000000ff
        /*0184*/ 	.word	0x000360d8
        /*0188*/ 	.short	0x0100
        /*018a*/ 	.byte	0x08
	.zero		1


	//   ....[20]....
        /*018c*/ 	.word	0x000003b0
        /*0190*/ 	.word	0x000000ff
        /*0194*/ 	.word	0x00036050
        /*0198*/ 	.short	0x0100
        /*019a*/ 	.byte	0x08
	.zero		1


	//   ....[21]....
        /*019c*/ 	.word	0x000003c0
        /*01a0*/ 	.word	0x000000ff
        /*01a4*/ 	.word	0x000360e0
        /*01a8*/ 	.short	0x0100
        /*01aa*/ 	.byte	0x08
	.zero		1


	//   ....[22]....
        /*01ac*/ 	.word	0x000003d0
        /*01b0*/ 	.word	0x000000ff
        /*01b4*/ 	.word	0x00036058
        /*01b8*/ 	.short	0x0100
        /*01ba*/ 	.byte	0x08
	.zero		1


	//   ....[23]....
        /*01bc*/ 	.word	0x000003e0
        /*01c0*/ 	.word	0x000000ff
        /*01c4*/ 	.word	0x000360e8
        /*01c8*/ 	.short	0x0100
        /*01ca*/ 	.byte	0x08
	.zero		1


	//   ....[24]....
        /*01cc*/ 	.word	0x000003f0
        /*01d0*/ 	.word	0x000000ff
        /*01d4*/ 	.word	0x00036060
        /*01d8*/ 	.short	0x0100
        /*01da*/ 	.byte	0x08
	.zero		1


	//   ....[25]....
        /*01dc*/ 	.word	0x00000400
        /*01e0*/ 	.word	0x000000ff
        /*01e4*/ 	.word	0x000360f0
        /*01e8*/ 	.short	0x0100
        /*01ea*/ 	.byte	0x08
	.zero		1


	//   ....[26]....
        /*01ec*/ 	.word	0x00000410
        /*01f0*/ 	.word	0x000000ff
        /*01f4*/ 	.word	0x00036068
        /*01f8*/ 	.short	0x0100
        /*01fa*/ 	.byte	0x08
	.zero		1


	//   ....[27]....
        /*01fc*/ 	.word	0x00000420
        /*0200*/ 	.word	0x000000ff
        /*0204*/ 	.word	0x000360f8
        /*0208*/ 	.short	0x0100
        /*020a*/ 	.byte	0x08
	.zero		1


	//   ....[28]....
        /*020c*/ 	.word	0x00000430
        /*0210*/ 	.word	0x000000ff
        /*0214*/ 	.word	0x00036070
        /*0218*/ 	.short	0x0100
        /*021a*/ 	.byte	0x08
	.zero		1


	//   ....[29]....
        /*021c*/ 	.word	0x00000440
        /*0220*/ 	.word	0x000000ff
        /*0224*/ 	.word	0x00036100
        /*0228*/ 	.short	0x0100
        /*022a*/ 	.byte	0x08
	.zero		1


	//   ....[30]....
        /*022c*/ 	.word	0x00000450
        /*0230*/ 	.word	0x000000ff
        /*0234*/ 	.word	0x00036078
        /*0238*/ 	.short	0x0100
        /*023a*/ 	.byte	0x08
	.zero		1


	//   ....[31]....
        /*023c*/ 	.word	0x00000460
        /*0240*/ 	.word	0x000000ff
        /*0244*/ 	.word	0x00036108
        /*0248*/ 	.short	0x0100
        /*024a*/ 	.byte	0x08
	.zero		1


	//   ....[32]....
        /*024c*/ 	.word	0x00000470
        /*0250*/ 	.word	0x000000ff
        /*0254*/ 	.word	0x00036080
        /*0258*/ 	.short	0x0100
        /*025a*/ 	.byte	0x08
	.zero		1


	//   ....[33]....
        /*025c*/ 	.word	0x00000480
        /*0260*/ 	.word	0x000000ff
        /*0264*/ 	.word	0x00036110
        /*0268*/ 	.short	0x0100
        /*026a*/ 	.byte	0x08
	.zero		1


	//   ....[34]....
        /*026c*/ 	.word	0x00000490
        /*0270*/ 	.word	0x000000ff
        /*0274*/ 	.word	0x00036088
        /*0278*/ 	.short	0x0100
        /*027a*/ 	.byte	0x08
	.zero		1


	//   ....[35]....
        /*027c*/ 	.word	0x000004a0
        /*0280*/ 	.word	0x000000ff
        /*0284*/ 	.word	0x00036118
        /*0288*/ 	.short	0x0100
        /*028a*/ 	.byte	0x08
	.zero		1


	//   ....[36]....
        /*028c*/ 	.word	0x00000b50
        /*0290*/ 	.word	0x00000006
        /*0294*/ 	.word	0x00036000
        /*0298*/ 	.short	0x010a
        /*029a*/ 	.byte	0x3f
	.zero		1


	//   ....[37]....
        /*029c*/ 	.word	0x00000e30
        /*02a0*/ 	.word	0x00000008
        /*02a4*/ 	.word	0x00036000
        /*02a8*/ 	.short	0x010a
        /*02aa*/ 	.byte	0x3f
	.zero		1


	//   ....[38]....
        /*02ac*/ 	.word	0x00000f90
        /*02b0*/ 	.word	0x000000ff
        /*02b4*/ 	.word	0x00000000
        /*02b8*/ 	.short	0x0101
        /*02ba*/ 	.byte	0x06
	.zero		1


	//   ....[39]....
        /*02bc*/ 	.word	0x00001190
        /*02c0*/ 	.word	0x00000006
        /*02c4*/ 	.word	0x00000000
        /*02c8*/ 	.short	0x0101
        /*02ca*/ 	.byte	0x3f
	.zero		1


	//   ....[40]....
        /*02cc*/ 	.word	0x00005d40
        /*02d0*/ 	.word	0x00000012
        /*02d4*/ 	.word	0x00036090
        /*02d8*/ 	.short	0x010a
        /*02da*/ 	.byte	0x3f
	.zero		1


	//   ....[41]....
        /*02dc*/ 	.word	0x00006460
        /*02e0*/ 	.word	0x00000002
        /*02e4*/ 	.word	0x00000000
        /*02e8*/ 	.short	0x010a
        /*02ea*/ 	.byte	0x3f
	.zero		1


	//   ....[42]....
        /*02ec*/ 	.word	0x00006510
        /*02f0*/ 	.word	0x00000002
        /*02f4*/ 	.word	0x00000000
        /*02f8*/ 	.short	0x010a
        /*02fa*/ 	.byte	0x3f
	.zero		1


	//   ....[43]....
        /*02fc*/ 	.word	0x000065c0
        /*0300*/ 	.word	0x00000002
        /*0304*/ 	.word	0x00000000
        /*0308*/ 	.short	0x010a
        /*030a*/ 	.byte	0x3f
	.zero		1


	//   ....[44]....
        /*030c*/ 	.word	0x00006670
        /*0310*/ 	.word	0x00000002
        /*0314*/ 	.word	0x00000000
        /*0318*/ 	.short	0x010a
        /*031a*/ 	.byte	0x3f
	.zero		1


	//   ....[45]....
        /*031c*/ 	.word	0x00006720
        /*0320*/ 	.word	0x00000002
        /*0324*/ 	.word	0x00000000
        /*0328*/ 	.short	0x010a
        /*032a*/ 	.byte	0x3f
	.zero		1


	//   ....[46]....
        /*032c*/ 	.word	0x000067d0
        /*0330*/ 	.word	0x00000002
        /*0334*/ 	.word	0x00000000
        /*0338*/ 	.short	0x010a
        /*033a*/ 	.byte	0x3f
	.zero		1


	//   ....[47]....
        /*033c*/ 	.word	0x00006880
        /*0340*/ 	.word	0x00000002
        /*0344*/ 	.word	0x00000000
        /*0348*/ 	.short	0x010a
        /*034a*/ 	.byte	0x3f
	.zero		1


	//   ....[48]....
        /*034c*/ 	.word	0x00006930
        /*0350*/ 	.word	0x00000002
        /*0354*/ 	.word	0x00000000
        /*0358*/ 	.short	0x010a
        /*035a*/ 	.byte	0x3f
	.zero		1


	//   ....[49]....
        /*035c*/ 	.word	0x000069e0
        /*0360*/ 	.word	0x00000002
        /*0364*/ 	.word	0x00000000
        /*0368*/ 	.short	0x010a
        /*036a*/ 	.byte	0x3f
	.zero		1


	//   ....[50]....
        /*036c*/ 	.word	0x00006a90
        /*0370*/ 	.word	0x00000002
        /*0374*/ 	.word	0x00000000
        /*0378*/ 	.short	0x010a
        /*037a*/ 	.byte	0x3f
	.zero		1


	//   ....[51]....
        /*037c*/ 	.word	0x00006b40
        /*0380*/ 	.word	0x00000002
        /*0384*/ 	.word	0x00000000
        /*0388*/ 	.short	0x010a
        /*038a*/ 	.byte	0x3f
	.zero		1


	//   ....[52]....
        /*038c*/ 	.word	0x00006bf0
        /*0390*/ 	.word	0x00000002
        /*0394*/ 	.word	0x00000000
        /*0398*/ 	.short	0x010a
        /*039a*/ 	.byte	0x3f
	.zero		1


	//   ....[53]....
        /*039c*/ 	.word	0x00006ca0
        /*03a0*/ 	.word	0x00000002
        /*03a4*/ 	.word	0x00000000
        /*03a8*/ 	.short	0x010a
        /*03aa*/ 	.byte	0x3f
	.zero		1


	//   ....[54]....
        /*03ac*/ 	.word	0x00006d50
        /*03b0*/ 	.word	0x00000002
        /*03b4*/ 	.word	0x00000000
        /*03b8*/ 	.short	0x010a
        /*03ba*/ 	.byte	0x3f
	.zero		1


	//   ....[55]....
        /*03bc*/ 	.word	0x00006e00
        /*03c0*/ 	.word	0x00000002
        /*03c4*/ 	.word	0x00000000
        /*03c8*/ 	.short	0x010a
        /*03ca*/ 	.byte	0x3f
	.zero		1


	//   ....[56]....
        /*03cc*/ 	.word	0x00006eb0
        /*03d0*/ 	.word	0x00000002
        /*03d4*/ 	.word	0x00000000
        /*03d8*/ 	.short	0x010a
        /*03da*/ 	.byte	0x3f
	.zero		1


	//   ....[57]....
        /*03dc*/ 	.word	0x00006f60
        /*03e0*/ 	.word	0x00000002
        /*03e4*/ 	.word	0x00000000
        /*03e8*/ 	.short	0x010a
        /*03ea*/ 	.byte	0x3f
	.zero		1


	//   ....[58]....
        /*03ec*/ 	.word	0x00007010
        /*03f0*/ 	.word	0x00000003
        /*03f4*/ 	.word	0x00000000
        /*03f8*/ 	.short	0x010a
        /*03fa*/ 	.byte	0x3f
	.zero		1


	//----- nvinfo : EIATTR_NUM_MBARRIERS
	.align		4
.L_26:
        /*03fc*/ 	.byte	0x03, 0x38
        /*03fe*/ 	.short	0x0024


	//----- nvinfo : EIATTR_EXIT_INSTR_OFFSETS
	.align		4
        /*0400*/ 	.byte	0x04, 0x1c
        /*0402*/ 	.short	(.L_28 - .L_27)


	//   ....[0]....
.L_27:
        /*0404*/ 	.word	0x00000880


	//   ....[1]....
        /*0408*/ 	.word	0x000012e0


	//   ....[2]....
        /*040c*/ 	.word	0x00004440


	//   ....[3]....
        /*0410*/ 	.word	0x00004470


	//   ....[4]....
        /*0414*/ 	.word	0x00005ae0


	//   ....[5]....
        /*0418*/ 	.word	0x00005b10


	//   ....[6]....
        /*041c*/ 	.word	0x00005b30


	//   ....[7]....
        /*0420*/ 	.word	0x00006350


	//   ....[8]....
        /*0424*/ 	.word	0x00007040


	//----- nvinfo : EIATTR_MAX_THREADS
	.align		4
.L_28:
        /*0428*/ 	.byte	0x04, 0x05
        /*042a*/ 	.short	(.L_30 - .L_29)
.L_29:
        /*042c*/ 	.word	0x00000100
        /*0430*/ 	.word	0x00000001
        /*0434*/ 	.word	0x00000001


	//----- nvinfo : EIATTR_CRS_STACK_SIZE
	.align		4
.L_30:
        /*0438*/ 	.byte	0x04, 0x1e
        /*043a*/ 	.short	(.L_32 - .L_31)
.L_31:
        /*043c*/ 	.word	0x00000000


	//----- nvinfo : EIATTR_CBANK_PARAM_SIZE
	.align		4
.L_32:
        /*0440*/ 	.byte	0x03, 0x19
        /*0442*/ 	.short	0x03f0


	//----- nvinfo : EIATTR_PARAM_CBANK
	.align		4
        /*0444*/ 	.byte	0x04, 0x0a
        /*0446*/ 	.short	(.L_34 - .L_33)
	.align		4
.L_33:
        /*0448*/ 	.word	index@(.nv.constant0._ZN7cutlass13device_kernelINS_4conv6kernel13ConvUniversalINS1_16ConvProblemShapeILNS1_8OperatorE1ELi2EEENS1_10collective14CollectiveConvINS1_46MainloopSm90TmaGmmaWarpSpecializedImplicitGemmILS5_1ELi18ELi2EN4cute5tupleIJNSA_1CILi1EEESD_SD_EEENS1_36KernelImplicitTmaWarpSpecializedSm90ELi1EEENSB_IJNSC_ILi64EEENSC_ILi128EEENSB_IJNSC_ILi32EEEEEEEEENS_6half_tESM_NSA_8TiledMMAINSA_8MMA_AtomIJNSA_4SM904GMMA26MMA_64x128x16_F32F16F16_SSILNSQ_5MajorE0ELSS_1ELNSQ_7ScaleInE1ELST_1EEEEEENSA_6LayoutISE_NSB_IJNSC_ILi0EEESX_SX_EEEEENSB_IJNSA_10UnderscoreES10_S10_EEEEENS7_6detail26Sm90ImplicitGemmTileTraitsINSA_20SM90_TMA_LOAD_IM2COLENSA_14ComposedLayoutINSA_7SwizzleILi2ELi4ELi3EEENSA_18smem_ptr_flag_bitsILi16EEENSW_INSB_IJNSB_IJNSC_ILi8EEES1B_EEENSB_IJSJ_SD_EEENSB_IJSD_NSC_ILi18EEEEEEEEENSB_IJNSB_IJSJ_NSC_ILi256EEEEEENSB_IJSD_SX_EEENSB_IJSX_NSC_ILi2048EEEEEEEEEEEEEvEENS14_INSA_13SM90_TMA_LOADENS16_INS17_ILi3ELi4ELi3EEES1A_NSW_INSB_IJNSB_IJSH_NSC_ILi2EEEEEENSB_IJS1B_NSC_ILi4EEEEEES1F_EEENSB_IJNSB_IJSD_S1K_EEENSB_IJSH_NSC_ILi512EEEEEENSB_IJSX_NSC_ILi4096EEEEEEEEEEEEEvEEEENS_8epilogue10collective6detail29Sm90TmaWarpSpecializedAdapterINS28_15DefaultEpilogueISM_NSB_IJNSB_IJlllEEESD_SX_EEES2D_NS27_6thread17LinearCombinationISM_Li1EffLNS2E_9ScaleType4KindE0ELNS_15FloatRoundStyleE2ESM_EENS_4gemm15EpilogueDefaultEEEEEvvEEEEvNT_6ParamsE)
        /*044c*/ 	.short	0x0210
        /*044e*/ 	.short	0x03f0


	//----- nvinfo : EIATTR_SW_WAR
	.align		4
.L_34:
        /*0450*/ 	.byte	0x04, 0x36
        /*0452*/ 	.short	(.L_36 - .L_35)
.L_35:
        /*0454*/ 	.word	0x00000008
.L_36:


//--------------------- .nv.callgraph             --------------------------
	.section	.nv.callgraph,"",@"SHT_CUDA_CALLGRAPH"
	.align	4
	.sectionentsize	8
	.align		4
        /*0000*/ 	.word	0x00000000
	.align		4
        /*0004*/ 	.word	0xffffffff
	.align		4
        /*0008*/ 	.word	0x00000000
	.align		4
        /*000c*/ 	.word	0xfffffffe
	.align		4
        /*0010*/ 	.word	0x00000000
	.align		4
        /*0014*/ 	.word	0xfffffffd
	.align		4
        /*0018*/ 	.word	0x00000000
	.align		4
        /*001c*/ 	.word	0xfffffffc


//--------------------- .nv.constant4             --------------------------
	.section	.nv.constant4,"a",@progbits
	.align	8
	.align		8
.nv.constant4:
        /*0000*/ 	.dword	_ZN39_INTERNAL_14ed8087_4_k_cu_71bdaa44_27204cuda3std3__45__cpo5beginE
	.align		8
        /*0008*/ 	.dword	_ZN39_INTERNAL_14ed8087_4_k_cu_71bdaa44_27204cuda3std3__45__cpo3endE
	.align		8
        /*0010*/ 	.dword	_ZN39_INTERNAL_14ed8087_4_k_cu_71bdaa44_27204cuda3std3__45__cpo6cbeginE
	.align		8
        /*0018*/ 	.dword	_ZN39_INTERNAL_14ed8087_4_k_cu_71bdaa44_27204cuda3std3__45__cpo4cendE
	.align		8
        /*0020*/ 	.dword	_ZN39_INTERNAL_14ed8087_4_k_cu_71bdaa44_27204cuda3std3__441_GLOBAL__N__14ed8087_4_k_cu_71bdaa44_27206ignoreE
	.align		8
        /*0028*/ 	.dword	_ZN39_INTERNAL_14ed8087_4_k_cu_71bdaa44_27204cuda3std3__419piecewise_constructE
	.align		8
        /*0030*/ 	.dword	_ZN39_INTERNAL_14ed8087_4_k_cu_71bdaa44_27204cuda3std3__48in_placeE
	.align		8
        /*0038*/ 	.dword	_ZN39_INTERNAL_14ed8087_4_k_cu_71bdaa44_27204cuda3std6ranges3__45__cpo4swapE
	.align		8
        /*0040*/ 	.dword	_ZN39_INTERNAL_14ed8087_4_k_cu_71bdaa44_27204cuda3std6ranges3__45__cpo9iter_moveE
	.align		8
        /*0048*/ 	.dword	_ZN39_INTERNAL_14ed8087_4_k_cu_71bdaa44_27204cute7productE
	.align		8
        /*0050*/ 	.dword	_ZN39_INTERNAL_14ed8087_4_k_cu_71bdaa44_27204cute1_E


//--------------------- .text._ZN7cutlass13device_kernelINS_4conv6kernel13ConvUniversalINS1_16ConvProblemShapeILNS1_8OperatorE1ELi2EEENS1_10collective14CollectiveConvINS1_46MainloopSm90TmaGmmaWarpSpecializedImplicitGemmILS5_1ELi18ELi2EN4cute5tupleIJNSA_1CILi1EEESD_SD_EEENS1_36KernelImplicitTmaWarpSpecializedSm90ELi1EEENSB_IJNSC_ILi64EEENSC_ILi128EEENSB_IJNSC_ILi32EEEEEEEEENS_6half_tESM_NSA_8TiledMMAINSA_8MMA_AtomIJNSA_4SM904GMMA26MMA_64x128x16_F32F16F16_SSILNSQ_5MajorE0ELSS_1ELNSQ_7ScaleInE1ELST_1EEEEEENSA_6LayoutISE_NSB_IJNSC_ILi0EEESX_SX_EEEEENSB_IJNSA_10UnderscoreES10_S10_EEEEENS7_6detail26Sm90ImplicitGemmTileTraitsINSA_20SM90_TMA_LOAD_IM2COLENSA_14ComposedLayoutINSA_7SwizzleILi2ELi4ELi3EEENSA_18smem_ptr_flag_bitsILi16EEENSW_INSB_IJNSB_IJNSC_ILi8EEES1B_EEENSB_IJSJ_SD_EEENSB_IJSD_NSC_ILi18EEEEEEEEENSB_IJNSB_IJSJ_NSC_ILi256EEEEEENSB_IJSD_SX_EEENSB_IJSX_NSC_ILi2048EEEEEEEEEEEEEvEENS14_INSA_13SM90_TMA_LOADENS16_INS17_ILi3ELi4ELi3EEES1A_NSW_INSB_IJNSB_IJSH_NSC_ILi2EEEEEENSB_IJS1B_NSC_ILi4EEEEEES1F_EEENSB_IJNSB_IJSD_S1K_EEENSB_IJSH_NSC_ILi512EEEEEENSB_IJSX_NSC_ILi4096EEEEEEEEEEEEEvEEEENS_8epilogue10collective6detail29Sm90TmaWarpSpecializedAdapterINS28_15DefaultEpilogueISM_NSB_IJNSB_IJlllEEESD_SX_EEES2D_NS27_6thread17LinearCombinationISM_Li1EffLNS2E_9ScaleType4KindE0ELNS_15FloatRoundStyleE2ESM_EENS_4gemm15EpilogueDefaultEEEEEvvEEEEvNT_6ParamsE --------------------------
	.section	.text._ZN7cutlass13device_kernelINS_4conv6kernel13ConvUniversalINS1_16ConvProblemShapeILNS1_8OperatorE1ELi2EEENS1_10collective14CollectiveConvINS1_46MainloopSm90TmaGmmaWarpSpecializedImplicitGemmILS5_1ELi18ELi2EN4cute5tupleIJNSA_1CILi1EEESD_SD_EEENS1_36KernelImplicitTmaWarpSpecializedSm90ELi1EEENSB_IJNSC_ILi64EEENSC_ILi128EEENSB_IJNSC_ILi32EEEEEEEEENS_6half_tESM_NSA_8TiledMMAINSA_8MMA_AtomIJNSA_4SM904GMMA26MMA_64x128x16_F32F16F16_SSILNSQ_5MajorE0ELSS_1ELNSQ_7ScaleInE1ELST_1EEEEEENSA_6LayoutISE_NSB_IJNSC_ILi0EEESX_SX_EEEEENSB_IJNSA_10UnderscoreES10_S10_EEEEENS7_6detail26Sm90ImplicitGemmTileTraitsINSA_20SM90_TMA_LOAD_IM2COLENSA_14ComposedLayoutINSA_7SwizzleILi2ELi4ELi3EEENSA_18smem_ptr_flag_bitsILi16EEENSW_INSB_IJNSB_IJNSC_ILi8EEES1B_EEENSB_IJSJ_SD_EEENSB_IJSD_NSC_ILi18EEEEEEEEENSB_IJNSB_IJSJ_NSC_ILi256EEEEEENSB_IJSD_SX_EEENSB_IJSX_NSC_ILi2048EEEEEEEEEEEEEvEENS14_INSA_13SM90_TMA_LOADENS16_INS17_ILi3ELi4ELi3EEES1A_NSW_INSB_IJNSB_IJSH_NSC_ILi2EEEEEENSB_IJS1B_NSC_ILi4EEEEEES1F_EEENSB_IJNSB_IJSD_S1K_EEENSB_IJSH_NSC_ILi512EEEEEENSB_IJSX_NSC_ILi4096EEEEEEEEEEEEEvEEEENS_8epilogue10collective6detail29Sm90TmaWarpSpecializedAdapterINS28_15DefaultEpilogueISM_NSB_IJNSB_IJlllEEESD_SX_EEES2D_NS27_6thread17LinearCombinationISM_Li1EffLNS2E_9ScaleType4KindE0ELNS_15FloatRoundStyleE2ESM_EENS_4gemm15EpilogueDefaultEEEEEvvEEEEvNT_6ParamsE,"ax",@progbits
	.align	128
.text._ZN7cutlass13device_kernelINS_4conv6kernel13ConvUniversalINS1_16ConvProblemShapeILNS1_8OperatorE1ELi2EEENS1_10collective14CollectiveConvINS1_46MainloopSm90TmaGmmaWarpSpecializedImplicitGemmILS5_1ELi18ELi2EN4cute5tupleIJNSA_1CILi1EEESD_SD_EEENS1_36KernelImplicitTmaWarpSpecializedSm90ELi1EEENSB_IJNSC_ILi64EEENSC_ILi128EEENSB_IJNSC_ILi32EEEEEEEEENS_6half_tESM_NSA_8TiledMMAINSA_8MMA_AtomIJNSA_4SM904GMMA26MMA_64x128x16_F32F16F16_SSILNSQ_5MajorE0ELSS_1ELNSQ_7ScaleInE1ELST_1EEEEEENSA_6LayoutISE_NSB_IJNSC_ILi0EEESX_SX_EEEEENSB_IJNSA_10UnderscoreES10_S10_EEEEENS7_6detail26Sm90ImplicitGemmTileTraitsINSA_20SM90_TMA_LOAD_IM2COLENSA_14ComposedLayoutINSA_7SwizzleILi2ELi4ELi3EEENSA_18smem_ptr_flag_bitsILi16EEENSW_INSB_IJNSB_IJNSC_ILi8EEES1B_EEENSB_IJSJ_SD_EEENSB_IJSD_NSC_ILi18EEEEEEEEENSB_IJNSB_IJSJ_NSC_ILi256EEEEEENSB_IJSD_SX_EEENSB_IJSX_NSC_ILi2048EEEEEEEEEEEEEvEENS14_INSA_13SM90_TMA_LOADENS16_INS17_ILi3ELi4ELi3EEES1A_NSW_INSB_IJNSB_IJSH_NSC_ILi2EEEEEENSB_IJS1B_NSC_ILi4EEEEEES1F_EEENSB_IJNSB_IJSD_S1K_EEENSB_IJSH_NSC_ILi512EEEEEENSB_IJSX_NSC_ILi4096EEEEEEEEEEEEEvEEEENS_8epilogue10collective6detail29Sm90TmaWarpSpecializedAdapterINS28_15DefaultEpilogueISM_NSB_IJNSB_IJlllEEESD_SX_EEES2D_NS27_6thread17LinearCombinationISM_Li1EffLNS2E_9ScaleType4KindE0ELNS_15FloatRoundStyleE2ESM_EENS_4gemm15EpilogueDefaultEEEEEvvEEEEvNT_6ParamsE:
        .type           _ZN7cutlass13device_kernelINS_4conv6kernel13ConvUniversalINS1_16ConvProblemShapeILNS1_8OperatorE1ELi2EEENS1_10collective14CollectiveConvINS1_46MainloopSm90TmaGmmaWarpSpecializedImplicitGemmILS5_1ELi18ELi2EN4cute5tupleIJNSA_1CILi1EEESD_SD_EEENS1_36KernelImplicitTmaWarpSpecializedSm90ELi1EEENSB_IJNSC_ILi64EEENSC_ILi128EEENSB_IJNSC_ILi32EEEEEEEEENS_6half_tESM_NSA_8TiledMMAINSA_8MMA_AtomIJNSA_4SM904GMMA26MMA_64x128x16_F32F16F16_SSILNSQ_5MajorE0ELSS_1ELNSQ_7ScaleInE1ELST_1EEEEEENSA_6LayoutISE_NSB_IJNSC_ILi0EEESX_SX_EEEEENSB_IJNSA_10UnderscoreES10_S10_EEEEENS7_6detail26Sm90ImplicitGemmTileTraitsINSA_20SM90_TMA_LOAD_IM2COLENSA_14ComposedLayoutINSA_7SwizzleILi2ELi4ELi3EEENSA_18smem_ptr_flag_bitsILi16EEENSW_INSB_IJNSB_IJNSC_ILi8EEES1B_EEENSB_IJSJ_SD_EEENSB_IJSD_NSC_ILi18EEEEEEEEENSB_IJNSB_IJSJ_NSC_ILi256EEEEEENSB_IJSD_SX_EEENSB_IJSX_NSC_ILi2048EEEEEEEEEEEEEvEENS14_INSA_13SM90_TMA_LOADENS16_INS17_ILi3ELi4ELi3EEES1A_NSW_INSB_IJNSB_IJSH_NSC_ILi2EEEEEENSB_IJS1B_NSC_ILi4EEEEEES1F_EEENSB_IJNSB_IJSD_S1K_EEENSB_IJSH_NSC_ILi512EEEEEENSB_IJSX_NSC_ILi4096EEEEEEEEEEEEEvEEEENS_8epilogue10collective6detail29Sm90TmaWarpSpecializedAdapterINS28_15DefaultEpilogueISM_NSB_IJNSB_IJlllEEESD_SX_EEES2D_NS27_6thread17LinearCombinationISM_Li1EffLNS2E_9ScaleType4KindE0ELNS_15FloatRoundStyleE2ESM_EENS_4gemm15EpilogueDefaultEEEEEvvEEEEvNT_6ParamsE,@function
        .size           _ZN7cutlass13device_kernelINS_4conv6kernel13ConvUniversalINS1_16ConvProblemShapeILNS1_8OperatorE1ELi2EEENS1_10collective14CollectiveConvINS1_46MainloopSm90TmaGmmaWarpSpecializedImplicitGemmILS5_1ELi18ELi2EN4cute5tupleIJNSA_1CILi1EEESD_SD_EEENS1_36KernelImplicitTmaWarpSpecializedSm90ELi1EEENSB_IJNSC_ILi64EEENSC_ILi128EEENSB_IJNSC_ILi32EEEEEEEEENS_6half_tESM_NSA_8TiledMMAINSA_8MMA_AtomIJNSA_4SM904GMMA26MMA_64x128x16_F32F16F16_SSILNSQ_5MajorE0ELSS_1ELNSQ_7ScaleInE1ELST_1EEEEEENSA_6LayoutISE_NSB_IJNSC_ILi0EEESX_SX_EEEEENSB_IJNSA_10UnderscoreES10_S10_EEEEENS7_6detail26Sm90ImplicitGemmTileTraitsINSA_20SM90_TMA_LOAD_IM2COLENSA_14ComposedLayoutINSA_7SwizzleILi2ELi4ELi3EEENSA_18smem_ptr_flag_bitsILi16EEENSW_INSB_IJNSB_IJNSC_ILi8EEES1B_EEENSB_IJSJ_SD_EEENSB_IJSD_NSC_ILi18EEEEEEEEENSB_IJNSB_IJSJ_NSC_ILi256EEEEEENSB_IJSD_SX_EEENSB_IJSX_NSC_ILi2048EEEEEEEEEEEEEvEENS14_INSA_13SM90_TMA_LOADENS16_INS17_ILi3ELi4ELi3EEES1A_NSW_INSB_IJNSB_IJSH_NSC_ILi2EEEEEENSB_IJS1B_NSC_ILi4EEEEEES1F_EEENSB_IJNSB_IJSD_S1K_EEENSB_IJSH_NSC_ILi512EEEEEENSB_IJSX_NSC_ILi4096EEEEEEEEEEEEEvEEEENS_8epilogue10collective6detail29Sm90TmaWarpSpecializedAdapterINS28_15DefaultEpilogueISM_NSB_IJNSB_IJlllEEESD_SX_EEES2D_NS27_6thread17LinearCombinationISM_Li1EffLNS2E_9ScaleType4KindE0ELNS_15FloatRoundStyleE2ESM_EENS_4gemm15EpilogueDefaultEEEEEvvEEEEvNT_6ParamsE,(.L_x_172 - _ZN7cutlass13device_kernelINS_4conv6kernel13ConvUniversalINS1_16ConvProblemShapeILNS1_8OperatorE1ELi2EEENS1_10collective14CollectiveConvINS1_46MainloopSm90TmaGmmaWarpSpecializedImplicitGemmILS5_1ELi18ELi2EN4cute5tupleIJNSA_1CILi1EEESD_SD_EEENS1_36KernelImplicitTmaWarpSpecializedSm90ELi1EEENSB_IJNSC_ILi64EEENSC_ILi128EEENSB_IJNSC_ILi32EEEEEEEEENS_6half_tESM_NSA_8TiledMMAINSA_8MMA_AtomIJNSA_4SM904GMMA26MMA_64x128x16_F32F16F16_SSILNSQ_5MajorE0ELSS_1ELNSQ_7ScaleInE1ELST_1EEEEEENSA_6LayoutISE_NSB_IJNSC_ILi0EEESX_SX_EEEEENSB_IJNSA_10UnderscoreES10_S10_EEEEENS7_6detail26Sm90ImplicitGemmTileTraitsINSA_20SM90_TMA_LOAD_IM2COLENSA_14ComposedLayoutINSA_7SwizzleILi2ELi4ELi3EEENSA_18smem_ptr_flag_bitsILi16EEENSW_INSB_IJNSB_IJNSC_ILi8EEES1B_EEENSB_IJSJ_SD_EEENSB_IJSD_NSC_ILi18EEEEEEEEENSB_IJNSB_IJSJ_NSC_ILi256EEEEEENSB_IJSD_SX_EEENSB_IJSX_NSC_ILi2048EEEEEEEEEEEEEvEENS14_INSA_13SM90_TMA_LOADENS16_INS17_ILi3ELi4ELi3EEES1A_NSW_INSB_IJNSB_IJSH_NSC_ILi2EEEEEENSB_IJS1B_NSC_ILi4EEEEEES1F_EEENSB_IJNSB_IJSD_S1K_EEENSB_IJSH_NSC_ILi512EEEEEENSB_IJSX_NSC_ILi4096EEEEEEEEEEEEEvEEEENS_8epilogue10collective6detail29Sm90TmaWarpSpecializedAdapterINS28_15DefaultEpilogueISM_NSB_IJNSB_IJlllEEESD_SX_EEES2D_NS27_6thread17LinearCombinationISM_Li1EffLNS2E_9ScaleType4KindE0ELNS_15FloatRoundStyleE2ESM_EENS_4gemm15EpilogueDefaultEEEEEvvEEEEvNT_6ParamsE)
        .other          _ZN7cutlass13device_kernelINS_4conv6kernel13ConvUniversalINS1_16ConvProblemShapeILNS1_8OperatorE1ELi2EEENS1_10collective14CollectiveConvINS1_46MainloopSm90TmaGmmaWarpSpecializedImplicitGemmILS5_1ELi18ELi2EN4cute5tupleIJNSA_1CILi1EEESD_SD_EEENS1_36KernelImplicitTmaWarpSpecializedSm90ELi1EEENSB_IJNSC_ILi64EEENSC_ILi128EEENSB_IJNSC_ILi32EEEEEEEEENS_6half_tESM_NSA_8TiledMMAINSA_8MMA_AtomIJNSA_4SM904GMMA26MMA_64x128x16_F32F16F16_SSILNSQ_5MajorE0ELSS_1ELNSQ_7ScaleInE1ELST_1EEEEEENSA_6LayoutISE_NSB_IJNSC_ILi0EEESX_SX_EEEEENSB_IJNSA_10UnderscoreES10_S10_EEEEENS7_6detail26Sm90ImplicitGemmTileTraitsINSA_20SM90_TMA_LOAD_IM2COLENSA_14ComposedLayoutINSA_7SwizzleILi2ELi4ELi3EEENSA_18smem_ptr_flag_bitsILi16EEENSW_INSB_IJNSB_IJNSC_ILi8EEES1B_EEENSB_IJSJ_SD_EEENSB_IJSD_NSC_ILi18EEEEEEEEENSB_IJNSB_IJSJ_NSC_ILi256EEEEEENSB_IJSD_SX_EEENSB_IJSX_NSC_ILi2048EEEEEEEEEEEEEvEENS14_INSA_13SM90_TMA_LOADENS16_INS17_ILi3ELi4ELi3EEES1A_NSW_INSB_IJNSB_IJSH_NSC_ILi2EEEEEENSB_IJS1B_NSC_ILi4EEEEEES1F_EEENSB_IJNSB_IJSD_S1K_EEENSB_IJSH_NSC_ILi512EEEEEENSB_IJSX_NSC_ILi4096EEEEEEEEEEEEEvEEEENS_8epilogue10collective6detail29Sm90TmaWarpSpecializedAdapterINS28_15DefaultEpilogueISM_NSB_IJNSB_IJlllEEESD_SX_EEES2D_NS27_6thread17LinearCombinationISM_Li1EffLNS2E_9ScaleType4KindE0ELNS_15FloatRoundStyleE2ESM_EENS_4gemm15EpilogueDefaultEEEEEvvEEEEvNT_6ParamsE,@"STO_CUDA_ENTRY STV_DEFAULT"
_ZN7cutlass13device_kernelINS_4conv6kernel13ConvUniversalINS1_16ConvProblemShapeILNS1_8OperatorE1ELi2EEENS1_10collective14CollectiveConvINS1_46MainloopSm90TmaGmmaWarpSpecializedImplicitGemmILS5_1ELi18ELi2EN4cute5tupleIJNSA_1CILi1EEESD_SD_EEENS1_36KernelImplicitTmaWarpSpecializedSm90ELi1EEENSB_IJNSC_ILi64EEENSC_ILi128EEENSB_IJNSC_ILi32EEEEEEEEENS_6half_tESM_NSA_8TiledMMAINSA_8MMA_AtomIJNSA_4SM904GMMA26MMA_64x128x16_F32F16F16_SSILNSQ_5MajorE0ELSS_1ELNSQ_7ScaleInE1ELST_1EEEEEENSA_6LayoutISE_NSB_IJNSC_ILi0EEESX_SX_EEEEENSB_IJNSA_10UnderscoreES10_S10_EEEEENS7_6detail26Sm90ImplicitGemmTileTraitsINSA_20SM90_TMA_LOAD_IM2COLENSA_14ComposedLayoutINSA_7SwizzleILi2ELi4ELi3EEENSA_18smem_ptr_flag_bitsILi16EEENSW_INSB_IJNSB_IJNSC_ILi8EEES1B_EEENSB_IJSJ_SD_EEENSB_IJSD_NSC_ILi18EEEEEEEEENSB_IJNSB_IJSJ_NSC_ILi256EEEEEENSB_IJSD_SX_EEENSB_IJSX_NSC_ILi2048EEEEEEEEEEEEEvEENS14_INSA_13SM90_TMA_LOADENS16_INS17_ILi3ELi4ELi3EEES1A_NSW_INSB_IJNSB_IJSH_NSC_ILi2EEEEEENSB_IJS1B_NSC_ILi4EEEEEES1F_EEENSB_IJNSB_IJSD_S1K_EEENSB_IJSH_NSC_ILi512EEEEEENSB_IJSX_NSC_ILi4096EEEEEEEEEEEEEvEEEENS_8epilogue10collective6detail29Sm90TmaWarpSpecializedAdapterINS28_15DefaultEpilogueISM_NSB_IJNSB_IJlllEEESD_SX_EEES2D_NS27_6thread17LinearCombinationISM_Li1EffLNS2E_9ScaleType4KindE0ELNS_15FloatRoundStyleE2ESM_EENS_4gemm15EpilogueDefaultEEEEEvvEEEEvNT_6ParamsE:
[----:B------:R-:W-:Y:S01]  /*0000*/  LDC R1, c[0x0][0x28] ;  /* 0x00000a00ff017b82 */ /* 0x000fe20000000800 */
[----:B------:R-:W0:Y:S01]  /*0010*/  S2R R8, SR_TID.X ;  /* 0x0000000000087919 */ /* 0x000e220000002100 */
[----:B------:R-:W-:Y:S01]  /*0020*/  ELECT P0, URZ, PT ;  /* 0x00000000003f782f */ /* 0x000fe20003800000 */
[----:B------:R-:W-:Y:S01]  /*0030*/  BSSY B0, `(.L_x_0) ;  /* 0x000000f000007945 */ /* 0x000fe20003800000 */
[--C-:B0-----:R-:W-:Y:S02]  /*0040*/  SHF.R.U32.HI R0, RZ, 0x5, R8.reuse ;  /* 0x00000005ff007819 */ /* 0x101fe40000011608 */
[----:B------:R-:W-:-:S03]  /*0050*/  SHF.R.U32.HI R3, RZ, 0x7, R8 ;  /* 0x00000007ff037819 */ /* 0x000fc60000011608 */
[----:B------:R-:W0:Y:S04]  /*0060*/  SHFL.IDX PT, R2, R0, RZ, 0x1f ;  /* 0x00001fff00027589 */ /* 0x000e2800000e0000 */
[----:B------:R1:W2:Y:S01]  /*0070*/  SHFL.IDX PT, R7, R3, RZ, 0x1f ;  /* 0x00001fff03077589 */ /* 0x0002a200000e0000 */
[----:B0-----:R-:W-:-:S13]  /*0080*/  ISETP.NE.OR P0, PT, R2, RZ, !P0 ;  /* 0x000000ff0200720c */ /* 0x001fda0004705670 */
[----:B-12---:R-:W-:Y:S05]  /*0090*/  @P0 BRA `(.L_x_1) ;  /* 0x0000000000200947 */ /* 0x006fea0003800000 */
[----:B------:R-:W-:Y:S02]  /*00a0*/  ULDC.64 UR4, c[0x0][0x198] ;  /* 0x0000660000047ab9 */ /* 0x000fe40000000a00 */
[----:B------:R-:W-:Y:S02]  /*00b0*/  UIADD3 UR6, UP0, UR4, 0xf0, URZ ;  /* 0x000000f004067890 */ /* 0x000fe4000ff1e03f */
[----:B------:R-:W-:Y:S02]  /*00c0*/  UIADD3 UR4, UP1, UR4, 0x1f0, URZ ;  /* 0x000001f004047890 */ /* 0x000fe4000ff3e03f */
[----:B------:R-:W-:Y:S02]  /*00d0*/  UIADD3.X UR7, URZ, UR5, URZ, UP0, !UPT ;  /* 0x000000053f077290 */ /* 0x000fe400087fe43f */
[----:B------:R-:W-:-:S07]  /*00e0*/  UIADD3.X UR5, URZ, UR5, URZ, UP1, !UPT ;  /* 0x000000053f057290 */ /* 0x000fce0008ffe43f */
[----:B------:R0:W-:Y:S02]  /*00f0*/  UTMACCTL.PF [UR6] ;  /* 0x00000000060079b9 */ /* 0x0001e40008040000 */
[----:B------:R0:W-:Y:S02]  /*0100*/  UTMACCTL.PF [UR4] ;  /* 0x00000000040079b9 */ /* 0x0001e40008040000 */
[----:B0-----:R-:W-:Y:S01]  /*0110*/  NOP ;  /* 0x0000000000007918 */ /* 0x001fe20000000000 */
.L_x_1:
[----:B------:R-:W-:Y:S05]  /*0120*/  BSYNC B0 ;  /* 0x0000000000007941 */ /* 0x000fea0003800000 */
.L_x_0:
[----:B------:R-:W0:Y:S01]  /*0130*/  SHFL.IDX PT, R0, R0, RZ, 0x1f ;  /* 0x00001fff00007589 */ /* 0x000e2200000e0000 */
[----:B------:R-:W-:-:S04]  /*0140*/  SHF.R.S32.HI R3, RZ, 0x1f, R2 ;  /* 0x0000001fff037819 */ /* 0x000fc80000011402 */
[----:B------:R-:W-:Y:S02]  /*0150*/  LEA.HI R3, R3, R2, RZ, 0x2 ;  /* 0x0000000203037211 */ /* 0x000fe400078f10ff */
[----:B0-----:R-:W-:-:S13]  /*0160*/  ISETP.NE.AND P0, PT, R0, RZ, PT ;  /* 0x000000ff0000720c */ /* 0x001fda0003f05270 */
[----:B------:R-:W-:Y:S05]  /*0170*/  @P0 BRA `(.L_x_2) ;  /* 0x0000000000d40947 */ /* 0x000fea0003800000 */
[----:B------:R-:W-:Y:S01]  /*0180*/  ELECT P0, URZ, PT ;  /* 0x00000000003f782f */ /* 0x000fe20003800000 */
[----:B------:R-:W-:-:S12]  /*0190*/  BSSY B0, `(.L_x_2) ;  /* 0x0000033000007945 */ /* 0x000fd80003800000 */
[----:B------:R-:W-:Y:S05]  /*01a0*/  @!P0 BRA `(.L_x_3) ;  /* 0x0000000000c48947 */ /* 0x000fea0003800000 */
[----:B------:R-:W0:Y:S01]  /*01b0*/  S2UR UR8, SR_CgaCtaId ;  /* 0x00000000000879c3 */ /* 0x000e220000008800 */
[----:B------:R-:W-:Y:S01]  /*01c0*/  UMOV UR4, 0x400 ;  /* 0x0000040000047882 */ /* 0x000fe20000000000 */
[----:B------:R-:W-:Y:S01]  /*01d0*/  UMOV UR5, 0x1 ;  /* 0x0000000100057882 */ /* 0x000fe20000000000 */
[----:B------:R-:W-:Y:S02]  /*01e0*/  UMOV UR6, 0x80 ;  /* 0x0000008000067882 */ /* 0x000fe40000000000 */
[----:B------:R-:W-:-:S04]  /*01f0*/  UIADD3 UR6, -UR6, 0x100000, URZ ;  /* 0x0010000006067890 */ /* 0x000fc8000fffe13f */
[----:B------:R-:W-:Y:S02]  /*0200*/  USHF.L.U32 UR7, UR6, 0xb, URZ ;  /* 0x0000000b06077899 */ /* 0x000fe4000800063f */
[----:B------:R-:W-:Y:S02]  /*0210*/  USHF.L.U32 UR6, UR6, 0x1, URZ ;  /* 0x0000000106067899 */ /* 0x000fe4000800063f */
[----:B0-----:R-:W-:Y:S02]  /*0220*/  ULEA UR8, UR8, UR4, 0x18 ;  /* 0x0000000408087291 */ /* 0x001fe4000f8ec03f */
[----:B------:R-:W-:-:S04]  /*0230*/  UIADD3 UR4, -UR5, 0x100000, URZ ;  /* 0x0010000005047890 */ /* 0x000fc8000fffe13f */
[----:B------:R-:W-:Y:S02]  /*0240*/  USHF.L.U32 UR5, UR4, 0xb, URZ ;  /* 0x0000000b04057899 */ /* 0x000fe4000800063f */
[----:B------:R-:W-:Y:S01]  /*0250*/  USHF.L.U32 UR4, UR4, 0x1, URZ ;  /* 0x0000000104047899 */ /* 0x000fe2000800063f */
[----:B------:R-:W0:Y:S11]  /*0260*/  FENCE.VIEW.ASYNC.S ;  /* 0x00000000000073c6 */ /* 0x000e360000000000 */
[----:B0-----:R0:W1:Y:S01]  /*0270*/  SYNCS.EXCH.64 URZ, [UR8+0x36000], UR4 ;  /* 0x03600004083f75b2 */ /* 0x0010620008000100 */
[----:B------:R0:W2:Y:S01]  /*0280*/  SYNCS.EXCH.64 URZ, [UR8+0x36090], UR6 ;  /* 0x03609006083f75b2 */ /* 0x0000a20008000100 */
[----:B------:R0:W3:Y:S01]  /*0290*/  SYNCS.EXCH.64 URZ, [UR8+0x36008], UR4 ;  /* 0x03600804083f75b2 */ /* 0x0000e20008000100 */
[----:B------:R0:W4:Y:S01]  /*02a0*/  SYNCS.EXCH.64 URZ, [UR8+0x36098], UR6 ;  /* 0x03609806083f75b2 */ /* 0x0001220008000100 */
[----:B------:R0:W0:Y:S01]  /*02b0*/  SYNCS.EXCH.64 URZ, [UR8+0x36010], UR4 ;  /* 0x03601004083f75b2 */ /* 0x0000220008000100 */
        /* <DEDUP_REMOVED lines=31> */
[----:B-1234-:R-:W-:Y:S01]  /*04b0*/  NOP ;  /* 0x0000000000007918 */ /* 0x01efe20000000000 */
.L_x_3:
[----:B0-----:R-:W-:Y:S05]  /*04c0*/  BSYNC B0 ;  /* 0x0000000000007941 */ /* 0x001fea0003800000 */
.L_x_2:
[----:B------:R-:W-:Y:S01]  /*04d0*/  ULDC.64 UR4, c[0x0][0x598] ;  /* 0x0001660000047ab9 */ /* 0x000fe20000000a00 */
[----:B------:R-:W-:Y:S01]  /*04e0*/  LOP3.LUT R3, R3, 0xfffffffc, RZ, 0xc0, !PT ;  /* 0xfffffffc03037812 */ /* 0x000fe200078ec0ff */
[----:B------:R-:W-:Y:S01]  /*04f0*/  NOP ;  /* 0x0000000000007918 */ /* 0x000fe20000000000 */
[----:B------:R-:W-:Y:S01]  /*0500*/  ISETP.NE.U32.AND P0, PT, RZ, UR4, PT ;  /* 0x00000004ff007c0c */ /* 0x000fe2000bf05070 */
[----:B------:R-:W-:Y:S01]  /*0510*/  NOP ;  /* 0x0000000000007918 */ /* 0x000fe20000000000 */
[----:B------:R-:W-:Y:S01]  /*0520*/  BAR.SYNC.DEFER_BLOCKING 0x0 ;  /* 0x0000000000007b1d */ /* 0x000fe20000010000 */
[----:B------:R-:W-:Y:S01]  /*0530*/  IMAD.IADD R6, R2, 0x1, -R3 ;  /* 0x0000000102067824 */ /* 0x000fe200078e0a03 */
[----:B------:R-:W-:Y:S02]  /*0540*/  ISETP.NE.AND.EX P0, PT, RZ, UR5, PT, P0 ;  /* 0x00000005ff007c0c */ /* 0x000fe4000bf05300 */
[C---:B------:R-:W-:Y:S02]  /*0550*/  ISETP.NE.AND P2, PT, R7.reuse, 0x1, PT ;  /* 0x000000010700780c */ /* 0x040fe40003f45270 */
[----:B------:R-:W-:Y:S01]  /*0560*/  LOP3.LUT P1, RZ, R7, R6, RZ, 0xfc, !PT ;  /* 0x0000000607ff7212 */ /* 0x000fe2000782fcff */
[----:B------:R-:W-:-:S03]  /*0570*/  ULDC.64 UR12, c[0x0][0x208] ;  /* 0x00008200000c7ab9 */ /* 0x000fc60000000a00 */
[----:B------:R-:W-:-:S04]  /*0580*/  SEL R2, RZ, 0x1, P1 ;  /* 0x00000001ff027807 */ /* 0x000fc80000800000 */
[----:B------:R-:W-:Y:S01]  /*0590*/  SEL R2, R2, 0x2, P2 ;  /* 0x0000000202027807 */ /* 0x000fe20001000000 */
[----:B------:R-:W-:Y:S06]  /*05a0*/  @!P0 BRA `(.L_x_4) ;  /* 0x00000000001c8947 */ /* 0x000fec0003800000 */
[----:B------:R-:W0:Y:S02]  /*05b0*/  LDC.64 R4, c[0x0][0x598] ;  /* 0x00016600ff047b82 */ /* 0x000e240000000a00 */
[----:B0-----:R-:W2:Y:S02]  /*05c0*/  LDG.E.64 R4, desc[UR12][R4.64] ;  /* 0x0000000c04047981 */ /* 0x001ea4000c1e1b00 */
[----:B--2---:R-:W-:-:S04]  /*05d0*/  ISETP.NE.U32.AND P0, PT, R4, RZ, PT ;  /* 0x000000ff0400720c */ /* 0x004fc80003f05070 */
[----:B------:R-:W-:-:S13]  /*05e0*/  ISETP.NE.AND.EX P0, PT, R5, RZ, PT, P0 ;  /* 0x000000ff0500720c */ /* 0x000fda0003f05300 */
[----:B------:R-:W-:Y:S05]  /*05f0*/  @!P0 BRA `(.L_x_4) ;  /* 0x0000000000088947 */ /* 0x000fea0003800000 */
[----:B------:R2:W5:Y:S01]  /*0600*/  LD.E R0, desc[UR12][R4.64] ;  /* 0x0000000c04007980 */ /* 0x000562000c101900 */
[----:B------:R-:W-:Y:S05]  /*0610*/  BRA `(.L_x_5) ;  /* 0x0000000000207947 */ /* 0x000fea0003800000 */
.L_x_4:
[----:B------:R-:W-:Y:S02]  /*0620*/  ULDC.64 UR4, c[0x0][0x588] ;  /* 0x0001620000047ab9 */ /* 0x000fe40000000a00 */
[----:B------:R-:W-:-:S04]  /*0630*/  ISETP.NE.U32.AND P0, PT, RZ, UR4, PT ;  /* 0x00000004ff007c0c */ /* 0x000fc8000bf05070 */
[----:B------:R-:W-:-:S13]  /*0640*/  ISETP.NE.AND.EX P0, PT, RZ, UR5, PT, P0 ;  /* 0x00000005ff007c0c */ /* 0x000fda000bf05300 */
[----:B------:R-:W-:Y:S05]  /*0650*/  @!P0 BRA `(.L_x_6) ;  /* 0x00000000000c8947 */ /* 0x000fea0003800000 */
[----:B------:R-:W0:Y:S02]  /*0660*/  LDC.64 R4, c[0x0][0x588] ;  /* 0x00016200ff047b82 */ /* 0x000e240000000a00 */
[----:B0-----:R0:W5:Y:S01]  /*0670*/  LDG.E R0, desc[UR12][R4.64] ;  /* 0x0000000c04007981 */ /* 0x001162000c1e1900 */
[----:B------:R-:W-:Y:S05]  /*0680*/  BRA `(.L_x_5) ;  /* 0x0000000000047947 */ /* 0x000fea0003800000 */
.L_x_6:
[----:B------:R-:W1:Y:S02]  /*0690*/  LDC R0, c[0x0][0x580] ;  /* 0x00016000ff007b82 */ /* 0x000e640000000800 */
.L_x_5:
[----:B------:R-:W-:Y:S02]  /*06a0*/  ULDC.64 UR4, c[0x0][0x5a0] ;  /* 0x0001680000047ab9 */ /* 0x000fe40000000a00 */
[----:B------:R-:W-:-:S04]  /*06b0*/  ISETP.NE.U32.AND P0, PT, RZ, UR4, PT ;  /* 0x00000004ff007c0c */ /* 0x000fc8000bf05070 */
[----:B------:R-:W-:-:S13]  /*06c0*/  ISETP.NE.AND.EX P0, PT, RZ, UR5, PT, P0 ;  /* 0x00000005ff007c0c */ /* 0x000fda000bf05300 */
[----:B------:R-:W-:Y:S05]  /*06d0*/  @!P0 BRA `(.L_x_7) ;  /* 0x00000000001c8947 */ /* 0x000fea0003800000 */
[----:B0-2---:R-:W0:Y:S02]  /*06e0*/  LDC.64 R4, c[0x0][0x5a0] ;  /* 0x00016800ff047b82 */ /* 0x005e240000000a00 */
[----:B0-----:R-:W2:Y:S02]  /*06f0*/  LDG.E.64 R4, desc[UR12][R4.64] ;  /* 0x0000000c04047981 */ /* 0x001ea4000c1e1b00 */
[----:B--2---:R-:W-:-:S04]  /*0700*/  ISETP.NE.U32.AND P0, PT, R4, RZ, PT ;  /* 0x000000ff0400720c */ /* 0x004fc80003f05070 */
[----:B------:R-:W-:-:S13]  /*0710*/  ISETP.NE.AND.EX P0, PT, R5, RZ, PT, P0 ;  /* 0x000000ff0500720c */ /* 0x000fda0003f05300 */
[----:B------:R-:W-:Y:S05]  /*0720*/  @!P0 BRA `(.L_x_7) ;  /* 0x0000000000088947 */ /* 0x000fea0003800000 */
[----:B------:R0:W5:Y:S01]  /*0730*/  LD.E R3, desc[UR12][R4.64] ;  /* 0x0000000c04037980 */ /* 0x000162000c101900 */
[----:B------:R-:W-:Y:S05]  /*0740*/  BRA `(.L_x_8) ;  /* 0x0000000000207947 */ /* 0x000fea0003800000 */
.L_x_7:
[----:B------:R-:W-:Y:S02]  /*0750*/  ULDC.64 UR4, c[0x0][0x590] ;  /* 0x0001640000047ab9 */ /* 0x000fe40000000a00 */
[----:B------:R-:W-:-:S04]  /*0760*/  ISETP.NE.U32.AND P0, PT, RZ, UR4, PT ;  /* 0x00000004ff007c0c */ /* 0x000fc8000bf05070 */
[----:B------:R-:W-:-:S13]  /*0770*/  ISETP.NE.AND.EX P0, PT, RZ, UR5, PT, P0 ;  /* 0x00000005ff007c0c */ /* 0x000fda000bf05300 */
[----:B------:R-:W-:Y:S05]  /*0780*/  @!P0 BRA `(.L_x_9) ;  /* 0x00000000000c8947 */ /* 0x000fea0003800000 */
[----:B0-2---:R-:W0:Y:S02]  /*0790*/  LDC.64 R4, c[0x0][0x590] ;  /* 0x00016400ff047b82 */ /* 0x005e240000000a00 */
[----:B0-----:R4:W5:Y:S01]  /*07a0*/  LDG.E R3, desc[UR12][R4.64] ;  /* 0x0000000c04037981 */ /* 0x001962000c1e1900 */
[----:B------:R-:W-:Y:S05]  /*07b0*/  BRA `(.L_x_8) ;  /* 0x0000000000047947 */ /* 0x000fea0003800000 */
.L_x_9:
[----:B------:R-:W3:Y:S02]  /*07c0*/  LDC R3, c[0x0][0x584] ;  /* 0x00016100ff037b82 */ /* 0x000ee40000000800 */
.L_x_8:
[----:B0-2-4-:R-:W0:Y:S01]  /*07d0*/  LDC R4, c[0x0][0x3c4] ;  /* 0x0000f100ff047b82 */ /* 0x015e220000000800 */
[----:B------:R-:W-:-:S07]  /*07e0*/  ISETP.NE.AND P0, PT, R7, RZ, PT ;  /* 0x000000ff0700720c */ /* 0x000fce0003f05270 */
[----:B------:R-:W2:Y:S01]  /*07f0*/  LDC.64 R10, c[0x0][0x3c8] ;  /* 0x0000f200ff0a7b82 */ /* 0x000ea20000000a00 */
[----:B0-----:R-:W-:-:S05]  /*0800*/  VIADD R4, R4, 0x1f ;  /* 0x0000001f04047836 */ /* 0x001fca0000000000 */
[----:B------:R-:W-:-:S04]  /*0810*/  SHF.R.S32.HI R5, RZ, 0x1f, R4 ;  /* 0x0000001fff057819 */ /* 0x000fc80000011404 */
[----:B------:R-:W-:-:S04]  /*0820*/  LEA.HI R5, R5, R4, RZ, 0x5 ;  /* 0x0000000405057211 */ /* 0x000fc800078f28ff */
[----:B------:R-:W-:-:S05]  /*0830*/  SHF.R.S32.HI R5, RZ, 0x5, R5 ;  /* 0x00000005ff057819 */ /* 0x000fca0000011405 */
[----:B--2---:R-:W-:-:S04]  /*0840*/  IMAD R4, R5, R10, RZ ;  /* 0x0000000a05047224 */ /* 0x004fc800078e02ff */
[----:B------:R-:W-:Y:S01]  /*0850*/  IMAD R4, R4, R11, RZ ;  /* 0x0000000b04047224 */ /* 0x000fe200078e02ff */
[----:B------:R-:W-:Y:S06]  /*0860*/  @!P0 BRA `(.L_x_10) ;  /* 0x0000005000ac8947 */ /* 0x000fec0003800000 */
[----:B------:R-:W-:-:S13]  /*0870*/  ISETP.NE.AND P0, PT, R7, 0x1, PT ;  /* 0x000000010700780c */ /* 0x000fda0003f05270 */
[----:B------:R-:W-:Y:S05]  /*0880*/  @P0 EXIT ;  /* 0x000000000000094d */ /* 0x000fea0003800000 */
[----:B------:R-:W-:Y:S01]  /*0890*/  ISETP.GE.AND P0, PT, R4, 0x1, PT ;  /* 0x000000010400780c */ /* 0x000fe20003f06270 */
[----:B------:R-:W-:Y:S01]  /*08a0*/  UMOV UR4, URZ ;  /* 0x0000003f00047c82 */ /* 0x000fe20008000000 */
[----:B------:R-:W-:Y:S02]  /*08b0*/  CS2R R86, SRZ ;  /* 0x0000000000567805 */ /* 0x000fe4000001ff00 */
[----:B------:R-:W-:Y:S02]  /*08c0*/  CS2R R24, SRZ ;  /* 0x0000000000187805 */ /* 0x000fe4000001ff00 */
[----:B------:R-:W-:Y:S02]  /*08d0*/  CS2R R26, SRZ ;  /* 0x00000000001a7805 */ /* 0x000fe4000001ff00 */
[----:B------:R-:W-:Y:S02]  /*08e0*/  CS2R R28, SRZ ;  /* 0x00000000001c7805 */ /* 0x000fe4000001ff00 */
[----:B------:R-:W-:-:S02]  /*08f0*/  CS2R R30, SRZ ;  /* 0x00000000001e7805 */ /* 0x000fc4000001ff00 */
[----:B------:R-:W-:Y:S02]  /*0900*/  CS2R R32, SRZ ;  /* 0x0000000000207805 */ /* 0x000fe4000001ff00 */
        /* <DEDUP_REMOVED lines=25> */
[----:B------:R-:W-:Y:S01]  /*0aa0*/  CS2R R84, SRZ ;  /* 0x0000000000547805 */ /* 0x000fe2000001ff00 */
[----:B------:R-:W-:Y:S06]  /*0ab0*/  @!P0 BRA `(.L_x_11) ;  /* 0x0000000000788947 */ /* 0x000fec0003800000 */
[----:B------:R-:W-:-:S04]  /*0ac0*/  LOP3.LUT R5, R2, 0x1, RZ, 0xfc, !PT ;  /* 0x0000000102057812 */ /* 0x000fc800078efcff */
[----:B------:R-:W-:-:S13]  /*0ad0*/  ISETP.NE.AND P0, PT, R5, 0x3, PT ;  /* 0x000000030500780c */ /* 0x000fda0003f05270 */
[----:B------:R-:W-:Y:S05]  /*0ae0*/  @!P0 BRA `(.L_x_12) ;  /* 0x0000000000048947 */ /* 0x000fea0003800000 */
[----:B------:R-:W-:Y:S01]  /*0af0*/  BPT.TRAP 0x1 ;  /* 0x000000040000795c */ /* 0x000fe20000300000 */
.L_x_12:
[----:B------:R-:W0:Y:S01]  /*0b00*/  S2UR UR5, SR_CgaCtaId ;  /* 0x00000000000579c3 */ /* 0x000e220000008800 */
[----:B------:R-:W-:Y:S01]  /*0b10*/  SHF.L.U32 R5, RZ, 0x1f, RZ ;  /* 0x0000001fff057819 */ /* 0x000fe200000006ff */
[----:B------:R-:W-:Y:S02]  /*0b20*/  UMOV UR4, 0x400 ;  /* 0x0000040000047882 */ /* 0x000fe40000000000 */
[----:B0-----:R-:W-:-:S12]  /*0b30*/  ULEA UR4, UR5, UR4, 0x18 ;  /* 0x0000000405047291 */ /* 0x001fd8000f8ec03f */
.L_x_13:
[----:B0-----:R-:W-:-:S04]  /*0b40*/  IMAD.U32 R6, RZ, RZ, UR4 ;  /* 0x00000004ff067e24 */ /* 0x001fc8000f8e00ff */
[----:B------:R0:W2:Y:S03]  /*0b50*/  SYNCS.PHASECHK.TRANS64.TRYWAIT P0, [R6+URZ+0x36000], R5 ;  /* 0x03600005060075a7 */ /* 0x0000a6000800017f */
[----:B--2---:R-:W-:Y:S05]  /*0b60*/  @!P0 NANOSLEEP.SYNCS 0x989680 ;  /* 0x009896800000895d */ /* 0x004fea0003900000 */
[----:B------:R-:W2:Y:S02]  /*0b70*/  @!P0 SYNCS.PHASECHK.TRANS64 P0, [R6+URZ+0x36000], R5 ;  /* 0x03600005060085a7 */ /* 0x000ea4000800007f */
[----:B--2---:R-:W-:Y:S05]  /*0b80*/  @!P0 BRA `(.L_x_13) ;  /* 0xfffffffc00ec8947 */ /* 0x004fea000383ffff */
[----:B------:R-:W-:Y:S01]  /*0b90*/  UIADD3 UR5, UR4, 0x12000, URZ ;  /* 0x0001200004057890 */ /* 0x000fe2000fffe03f */
[----:B------:R-:W-:Y:S01]  /*0ba0*/  WARPGROUP.ARRIVE ;  /* 0x00000000000079c5 */ /* 0x000fe20000000000 */
[----:B------:R-:W-:Y:S02]  /*0bb0*/  USHF.R.U32.HI UR4, URZ, 0x4, UR4 ;  /* 0x000000043f047899 */ /* 0x000fe40008011604 */
[----:B------:R-:W-:Y:S02]  /*0bc0*/  USHF.R.U32.HI UR5, URZ, 0x4, UR5 ;  /* 0x000000043f057899 */ /* 0x000fe40008011605 */
[----:B------:R-:W-:Y:S02]  /*0bd0*/  ULOP3.LUT UR4, UR4, 0x3fff, URZ, 0xc0, !UPT ;  /* 0x00003fff04047892 */ /* 0x000fe4000f8ec03f */
[----:B------:R-:W-:Y:S02]  /*0be0*/  ULOP3.LUT UR5, UR5, 0x3fff, URZ, 0xc0, !UPT ;  /* 0x00003fff05057892 */ /* 0x000fe4000f8ec03f */
[----:B------:R-:W-:-:S02]  /*0bf0*/  ULOP3.LUT UR4, UR4, 0x10000, URZ, 0xfc, !UPT ;  /* 0x0001000004047892 */ /* 0x000fc4000f8efc3f */
[----:B------:R-:W-:Y:S01]  /*0c00*/  ULOP3.LUT UR6, UR5, 0x1000000, URZ, 0xfc, !UPT ;  /* 0x0100000005067892 */ /* 0x000fe2000f8efc3f */
[----:B------:R-:W-:Y:S02]  /*0c10*/  UMOV UR7, 0x40000040 ;  /* 0x4000004000077882 */ /* 0x000fe40000000000 */
[----:B------:R-:W-:-:S06]  /*0c20*/  UMOV UR5, 0x80000020 ;  /* 0x8000002000057882 */ /* 0x000fcc0000000000 */
[----:B------:R-:W-:Y:S01]  /*0c30*/  HGMMA.64x128x16.F32 R24, gdesc[UR4].tnspB, RZ, !UPT ;  /* 0x41e00000041879f0 */ /* 0x000fe2000c7008ff */
[----:B------:R-:W-:Y:S02]  /*0c40*/  UIADD3 UR4, UR4, 0x2, URZ ;  /* 0x0000000204047890 */ /* 0x000fe4000fffe03f */
[----:B------:R-:W-:Y:S01]  /*0c50*/  UIADD3 UR6, UR6, 0x80, URZ ;  /* 0x0000008006067890 */ /* 0x000fe2000fffe03f */
[----:B------:R-:W-:Y:S01]  /*0c60*/  UMOV UR5, 0x80000020 ;  /* 0x8000002000057882 */ /* 0x000fe20000000000 */
[----:B------:R-:W-:-:S07]  /*0c70*/  UMOV UR7, 0x40000040 ;  /* 0x4000004000077882 */ /* 0x000fce0000000000 */
[----:B------:R-:W-:Y:S01]  /*0c80*/  HGMMA.64x128x16.F32 R24, gdesc[UR4].tnspB, R24, gsb0 ;  /* 0x41e00000041879f0 */ /* 0x000fe20008000818 */
[----:B------:R-:W-:-:S05]  /*0c90*/  UMOV UR4, 0x1 ;  /* 0x0000000100047882 */ /* 0x000fca0000000000 */
.L_x_11:
[----:B0-----:R-:W-:-:S05]  /*0ca0*/  VIMNMX R5, R4, 0x1, PT ;  /* 0x0000000104057848 */ /* 0x001fca0003fe0100 */
[----:B------:R-:W-:-:S05]  /*0cb0*/  IMAD.IADD R6, R4, 0x1, -R5 ;  /* 0x0000000104067824 */ /* 0x000fca00078e0a05 */
[----:B------:R-:W-:-:S13]  /*0cc0*/  ISETP.GE.AND P0, PT, R6, 0x1, PT ;  /* 0x000000010600780c */ /* 0x000fda0003f06270 */
[----:B------:R-:W-:Y:S05]  /*0cd0*/  @!P0 BRA `(.L_x_14) ;  /* 0x0000000000e88947 */ /* 0x000fea0003800000 */
[----:B------:R-:W0:Y:S01]  /*0ce0*/  S2UR UR6, SR_CgaCtaId ;  /* 0x00000000000679c3 */ /* 0x000e220000008800 */
[----:B------:R-:W-:Y:S01]  /*0cf0*/  UMOV UR5, 0x400 ;  /* 0x0000040000057882 */ /* 0x000fe20000000000 */
[----:B------:R-:W-:Y:S01]  /*0d00*/  LOP3.LUT R10, R2, 0x1, RZ, 0xfc, !PT ;  /* 0x00000001020a7812 */ /* 0x000fe200078efcff */
[----:B------:R-:W-:Y:S01]  /*0d10*/  IMAD.MOV.U32 R9, RZ, RZ, RZ ;  /* 0x000000ffff097224 */ /* 0x000fe200078e00ff */
[----:B------:R-:W-:Y:S01]  /*0d20*/  UISETP.NE.U32.AND UP0, UPT, UR4, URZ, UPT ;  /* 0x0000003f0400728c */ /* 0x000fe2000bf05070 */
[----:B------:R-:W-:Y:S01]  /*0d30*/  IMAD.MOV.U32 R5, RZ, RZ, R6 ;  /* 0x000000ffff057224 */ /* 0x000fe200078e0006 */
[----:B0-----:R-:W-:-:S04]  /*0d40*/  ULEA UR7, UR6, UR5, 0x18 ;  /* 0x0000000506077291 */ /* 0x001fc8000f8ec03f */
[----:B------:R-:W-:Y:S02]  /*0d50*/  UIADD3 UR6, UR7, 0x12000, URZ ;  /* 0x0001200007067890 */ /* 0x000fe4000fffe03f */
[----:B------:R-:W-:Y:S02]  /*0d60*/  USHF.R.U32.HI UR5, URZ, 0x4, UR7 ;  /* 0x000000043f057899 */ /* 0x000fe40008011607 */
[----:B------:R-:W-:Y:S02]  /*0d70*/  USHF.R.U32.HI UR6, URZ, 0x4, UR6 ;  /* 0x000000043f067899 */ /* 0x000fe40008011606 */
[----:B------:R-:W-:Y:S02]  /*0d80*/  ULOP3.LUT UR5, UR5, 0x3fff, URZ, 0xc0, !UPT ;  /* 0x00003fff05057892 */ /* 0x000fe4000f8ec03f */
[----:B------:R-:W-:Y:S02]  /*0d90*/  ULOP3.LUT UR6, UR6, 0x3fff, URZ, 0xc0, !UPT ;  /* 0x00003fff06067892 */ /* 0x000fe4000f8ec03f */
[----:B------:R-:W-:-:S02]  /*0da0*/  ULOP3.LUT UR14, UR5, 0x10000, URZ, 0xfc, !UPT ;  /* 0x00010000050e7892 */ /* 0x000fc4000f8efc3f */
[----:B------:R-:W-:Y:S01]  /*0db0*/  ULOP3.LUT UR15, UR6, 0x1000000, URZ, 0xfc, !UPT ;  /* 0x01000000060f7892 */ /* 0x000fe2000f8efc3f */
[----:B------:R-:W-:-:S11]  /*0dc0*/  UMOV UR5, URZ ;  /* 0x0000003f00057c82 */ /* 0x000fd60008000000 */
.L_x_19:
[----:B------:R-:W-:-:S13]  /*0dd0*/  ISETP.NE.AND P1, PT, R10, 0x3, PT ;  /* 0x000000030a00780c */ /* 0x000fda0003f25270 */
[----:B0-----:R-:W-:Y:S05]  /*0de0*/  @!P1 BRA `(.L_x_15) ;  /* 0x0000000000049947 */ /* 0x001fea0003800000 */
[----:B------:R-:W-:Y:S01]  /*0df0*/  BPT.TRAP 0x1 ;  /* 0x000000040000795c */ /* 0x000fe20000300000 */
.L_x_15:
[----:B------:R-:W-:Y:S01]  /*0e00*/  SHF.L.U32 R7, R9, 0x1f, RZ ;  /* 0x0000001f09077819 */ /* 0x000fe200000006ff */
[----:B------:R-:W-:-:S12]  /*0e10*/  ULEA UR6, UR4, UR7, 0x3 ;  /* 0x0000000704067291 */ /* 0x000fd8000f8e183f */
.L_x_16:
[----:B0-----:R-:W-:-:S04]  /*0e20*/  IMAD.U32 R8, RZ, RZ, UR6 ;  /* 0x00000006ff087e24 */ /* 0x001fc8000f8e00ff */
[----:B------:R0:W2:Y:S03]  /*0e30*/  SYNCS.PHASECHK.TRANS64.TRYWAIT P0, [R8+URZ+0x36000], R7 ;  /* 0x03600007080075a7 */ /* 0x0000a6000800017f */
[----:B--2---:R-:W-:Y:S05]  /*0e40*/  @!P0 NANOSLEEP.SYNCS 0x989680 ;  /* 0x009896800000895d */ /* 0x004fea0003900000 */
[----:B------:R-:W2:Y:S02]  /*0e50*/  @!P0 SYNCS.PHASECHK.TRANS64 P0, [R8+URZ+0x36000], R7 ;  /* 0x03600007080085a7 */ /* 0x000ea4000800007f */
[----:B--2---:R-:W-:Y:S05]  /*0e60*/  @!P0 BRA `(.L_x_16) ;  /* 0xfffffffc00ec8947 */ /* 0x004fea000383ffff */
[----:B------:R-:W-:Y:S01]  /*0e70*/  ULEA UR8, UR4, UR14, 0x8 ;  /* 0x0000000e04087291 */ /* 0x000fe2000f8e403f */
[----:B------:R-:W-:Y:S01]  /*0e80*/  WARPGROUP.ARRIVE ;  /* 0x00000000000079c5 */ /* 0x000fe20000000000 */
[----:B------:R-:W-:Y:S01]  /*0e90*/  ULEA UR10, UR4, UR15, 0x9 ;  /* 0x0000000f040a7291 */ /* 0x000fe2000f8e483f */
[----:B------:R-:W-:Y:S01]  /*0ea0*/  UMOV UR9, 0x80000020 ;  /* 0x8000002000097882 */ /* 0x000fe20000000000 */
[----:B------:R-:W-:-:S07]  /*0eb0*/  UMOV UR11, 0x40000040 ;  /* 0x40000040000b7882 */ /* 0x000fce0000000000 */
[----:B------:R-:W-:Y:S01]  /*0ec0*/  HGMMA.64x128x16.F32 R24, gdesc[UR8].tnspB, R24, UP0 ;  /* 0x41e00000081879f0 */ /* 0x000fe2000bf00818 */
[----:B------:R-:W-:Y:S02]  /*0ed0*/  UIADD3 UR8, UR8, 0x2, URZ ;  /* 0x0000000208087890 */ /* 0x000fe4000fffe03f */
[----:B------:R-:W-:Y:S01]  /*0ee0*/  UIADD3 UR10, UR10, 0x80, URZ ;  /* 0x000000800a0a7890 */ /* 0x000fe2000fffe03f */
[----:B------:R-:W-:Y:S01]  /*0ef0*/  UMOV UR9, 0x80000020 ;  /* 0x8000002000097882 */ /* 0x000fe20000000000 */
[----:B------:R-:W-:-:S07]  /*0f00*/  UMOV UR11, 0x40000040 ;  /* 0x40000040000b7882 */ /* 0x000fce0000000000 */
[----:B------:R-:W-:Y:S03]  /*0f10*/  HGMMA.64x128x16.F32 R24, gdesc[UR8].tnspB, R24, gsb0 ;  /* 0x41e00000081879f0 */ /* 0x000fe60008000818 */
[----:B------:R-:W-:Y:S02]  /*0f20*/  WARPGROUP.DEPBAR.LE gsb0, 0x1 ;  /* 0x00008000000079c5 */ /* 0x000fe40000010100 */
[----:B------:R-:W-:Y:S05]  /*0f30*/  @!P1 BRA `(.L_x_17) ;  /* 0x0000000000049947 */ /* 0x000fea0003800000 */
[----:B------:R-:W-:Y:S01]  /*0f40*/  BPT.TRAP 0x1 ;  /* 0x000000040000795c */ /* 0x000fe20000300000 */
.L_x_17:
[----:B------:R-:W-:Y:S01]  /*0f50*/  ULEA UR6, UR5, UR7, 0x3 ;  /* 0x0000000705067291 */ /* 0x000fe2000f8e183f */
[----:B------:R-:W-:-:S03]  /*0f60*/  ISETP.GT.U32.AND P0, PT, R2, 0x1, PT ;  /* 0x000000010200780c */ /* 0x000fc60003f04070 */
[----:B------:R-:W-:-:S04]  /*0f70*/  UIADD3 UR6, UR6, 0x36090, URZ ;  /* 0x0003609006067890 */ /* 0x000fc8000fffe03f */
[----:B------:R-:W-:-:S09]  /*0f80*/  UPRMT UR6, URZ, 0x654, UR6 ;  /* 0x000006543f067896 */ /* 0x000fd20008000006 */
[----:B------:R-:W-:Y:S01]  /*0f90*/  SYNCS.ARRIVE.TRANS64.RED.A1T0 RZ, [UR6], RZ ;  /* 0x000000ffffff79a7 */ /* 0x000fe20008100406 */
[----:B------:R-:W-:Y:S05]  /*0fa0*/  @P0 BRA `(.L_x_18) ;  /* 0x0000000000040947 */ /* 0x000fea0003800000 */
[----:B------:R-:W-:Y:S01]  /*0fb0*/  BPT.TRAP 0x1 ;  /* 0x000000040000795c */ /* 0x000fe20000300000 */
.L_x_18:
[----:B------:R-:W-:Y:S01]  /*0fc0*/  UIADD3 UR4, UR4, 0x1, URZ ;  /* 0x0000000104047890 */ /* 0x000fe2000fffe03f */
[C---:B------:R-:W-:Y:S01]  /*0fd0*/  ISETP.GT.AND P0, PT, R5.reuse, 0x1, PT ;  /* 0x000000010500780c */ /* 0x040fe20003f04270 */
[----:B------:R-:W-:Y:S01]  /*0fe0*/  UIADD3 UR5, UR5, 0x1, URZ ;  /* 0x0000000105057890 */ /* 0x000fe2000fffe03f */
[----:B------:R-:W-:Y:S01]  /*0ff0*/  VIADD R5, R5, 0xffffffff ;  /* 0xffffffff05057836 */ /* 0x000fe20000000000 */
[----:B------:R-:W-:Y:S02]  /*1000*/  UISETP.NE.AND UP0, UPT, UR4, 0x12, UPT ;  /* 0x000000120400788c */ /* 0x000fe4000bf05270 */
[----:B------:R-:W-:Y:S02]  /*1010*/  UISETP.NE.AND UP1, UPT, UR5, 0x12, UPT ;  /* 0x000000120500788c */ /* 0x000fe4000bf25270 */
[----:B------:R-:W-:Y:S02]  /*1020*/  USEL UR6, URZ, 0x1, UP0 ;  /* 0x000000013f067887 */ /* 0x000fe40008000000 */
[----:B------:R-:W-:-:S02]  /*1030*/  USEL UR4, UR4, URZ, UP0 ;  /* 0x0000003f04047287 */ /* 0x000fc40008000000 */
[----:B------:R-:W-:Y:S02]  /*1040*/  USEL UR5, UR5, URZ, UP1 ;  /* 0x0000003f05057287 */ /* 0x000fe40008800000 */
[----:B------:R-:W-:Y:S01]  /*1050*/  UPLOP3.LUT UP0, UPT, UPT, UPT, UPT, 0x80, 0x0 ;  /* 0x000000000000789c */ /* 0x000fe20003f0f070 */
[----:B------:R-:W-:Y:S01]  /*1060*/  LOP3.LUT R9, R9, UR6, RZ, 0x3c, !PT ;  /* 0x0000000609097c12 */ /* 0x000fe2000f8e3cff */
[----:B------:R-:W-:Y:S09]  /*1070*/  @P0 BRA `(.L_x_19) ;  /* 0xfffffffc00540947 */ /* 0x000ff2000383ffff */
.L_x_14:
[----:B------:R-:W-:Y:S01]  /*1080*/  ISETP.GE.AND P0, PT, R4, 0x1, PT ;  /* 0x000000010400780c */ /* 0x000fe20003f06270 */
[----:B------:R-:W-:-:S12]  /*1090*/  WARPGROUP.DEPBAR.LE gsb0, 0x0 ;  /* 0x00008000000079c5 */ /* 0x000fd80000010000 */
[----:B------:R-:W-:Y:S05]  /*10a0*/  @!P0 BRA `(.L_x_20) ;  /* 0x0000000000448947 */ /* 0x000fea0003800000 */
[----:B------:R-:W-:-:S04]  /*10b0*/  LOP3.LUT R4, R2, 0x1, RZ, 0xfc, !PT ;  /* 0x0000000102047812 */ /* 0x000fc800078efcff */
[----:B------:R-:W-:-:S13]  /*10c0*/  ISETP.NE.AND P0, PT, R4, 0x3, PT ;  /* 0x000000030400780c */ /* 0x000fda0003f05270 */
[----:B------:R-:W-:Y:S05]  /*10d0*/  @!P0 BRA `(.L_x_21) ;  /* 0x0000000000048947 */ /* 0x000fea0003800000 */
[----:B------:R-:W-:Y:S01]  /*10e0*/  BPT.TRAP 0x1 ;  /* 0x000000040000795c */ /* 0x000fe20000300000 */
.L_x_21:
[----:B0-----:R-:W0:Y:S01]  /*10f0*/  S2R R7, SR_CgaCtaId ;  /* 0x0000000000077919 */ /* 0x001e220000008800 */
[----:B------:R-:W-:Y:S01]  /*1100*/  IMAD.WIDE.U32 R4, R6, 0x38e38e39, RZ ;  /* 0x38e38e3906047825 */ /* 0x000fe200078e00ff */
[----:B------:R-:W-:Y:S02]  /*1110*/  MOV R4, 0x400 ;  /* 0x0000040000047802 */ /* 0x000fe40000000f00 */
[----:B------:R-:W-:Y:S02]  /*1120*/  ISETP.GT.U32.AND P0, PT, R2, 0x1, PT ;  /* 0x000000010200780c */ /* 0x000fe40003f04070 */
[----:B------:R-:W-:-:S05]  /*1130*/  SHF.R.U32.HI R5, RZ, 0x2, R5 ;  /* 0x00000002ff057819 */ /* 0x000fca0000011605 */
[----:B------:R-:W-:Y:S01]  /*1140*/  IMAD R6, R5, -0x12, R6 ;  /* 0xffffffee05067824 */ /* 0x000fe200078e0206 */
[----:B0-----:R-:W-:-:S05]  /*1150*/  LEA R7, R7, R4, 0x18 ;  /* 0x0000000407077211 */ /* 0x001fca00078ec0ff */
[----:B------:R-:W-:-:S04]  /*1160*/  IMAD R6, R6, 0x8, R7 ;  /* 0x0000000806067824 */ /* 0x000fc800078e0207 */
[----:B------:R-:W-:-:S05]  /*1170*/  VIADD R6, R6, 0x36090 ;  /* 0x0003609006067836 */ /* 0x000fca0000000000 */
[----:B------:R-:W-:-:S04]  /*1180*/  PRMT R6, RZ, 0x654, R6 ;  /* 0x00000654ff067816 */ /* 0x000fc80000000006 */
[----:B------:R2:W-:Y:S01]  /*1190*/  SYNCS.ARRIVE.TRANS64.RED.A1T0 RZ, [R6+URZ], RZ ;  /* 0x000000ff06ff79a7 */ /* 0x0005e2000810043f */
[----:B------:R-:W-:Y:S05]  /*11a0*/  @P0 BRA `(.L_x_20) ;  /* 0x0000000000040947 */ /* 0x000fea0003800000 */
[----:B------:R-:W-:Y:S01]  /*11b0*/  BPT.TRAP 0x1 ;  /* 0x000000040000795c */ /* 0x000fe20000300000 */
.L_x_20:
[----:B------:R-:W4:Y:S01]  /*11c0*/  S2R R5, SR_TID.X ;  /* 0x0000000000057919 */ /* 0x000f220000002100 */
[----:B------:R-:W-:Y:S01]  /*11d0*/  ULDC.64 UR4, c[0x0][0x280] ;  /* 0x0000a00000047ab9 */ /* 0x000fe20000000a00 */
[----:B------:R-:W0:Y:S01]  /*11e0*/  S2R R4, SR_CTAID.Y ;  /* 0x0000000000047919 */ /* 0x000e220000002600 */
[----:B------:R-:W1:Y:S01]  /*11f0*/  S2R R15, SR_CTAID.X ;  /* 0x00000000000f7919 */ /* 0x000e620000002500 */
[----:B----4-:R-:W-:-:S04]  /*1200*/  SHF.R.S32.HI R2, RZ, 0x1f, R5 ;  /* 0x0000001fff027819 */ /* 0x010fc80000011405 */
[----:B------:R-:W-:Y:S01]  /*1210*/  LEA.HI R2, R2, R5, RZ, 0x7 ;  /* 0x0000000502027211 */ /* 0x000fe200078f38ff */
[----:B0-----:R-:W-:-:S03]  /*1220*/  IMAD.SHL.U32 R4, R4, 0x80, RZ ;  /* 0x0000008004047824 */ /* 0x001fc600078e00ff */
[----:B------:R-:W-:Y:S01]  /*1230*/  LOP3.LUT R2, R2, 0xffffff80, RZ, 0xc0, !PT ;  /* 0xffffff8002027812 */ /* 0x000fe200078ec0ff */
[----:B-1----:R-:W-:Y:S01]  /*1240*/  IMAD.SHL.U32 R8, R15, 0x40, RZ ;  /* 0x000000400f087824 */ /* 0x002fe200078e00ff */
[----:B------:R-:W-:-:S03]  /*1250*/  ISETP.GE.AND P0, PT, R4, UR5, PT ;  /* 0x0000000504007c0c */ /* 0x000fc6000bf06270 */
[----:B------:R-:W-:Y:S01]  /*1260*/  IMAD.IADD R2, R5, 0x1, -R2 ;  /* 0x0000000105027824 */ /* 0x000fe200078e0a02 */
[----:B------:R-:W-:-:S04]  /*1270*/  ISETP.GE.OR P0, PT, R8, UR4, P0 ;  /* 0x0000000408007c0c */ /* 0x000fc80008706670 */
[----:B------:R-:W-:-:S04]  /*1280*/  SHF.R.S32.HI R5, RZ, 0x1f, R2 ;  /* 0x0000001fff057819 */ /* 0x000fc80000011402 */
[----:B--2---:R-:W-:-:S04]  /*1290*/  LEA.HI R6, R5, R2, RZ, 0x2 ;  /* 0x0000000205067211 */ /* 0x004fc800078f10ff */
[--C-:B------:R-:W-:Y:S02]  /*12a0*/  SHF.R.S32.HI R10, RZ, 0x2, R6.reuse ;  /* 0x00000002ff0a7819 */ /* 0x100fe40000011406 */
[----:B------:R-:W-:-:S04]  /*12b0*/  SHF.R.S32.HI R7, RZ, 0x1f, R6 ;  /* 0x0000001fff077819 */ /* 0x000fc80000011406 */
[----:B------:R-:W-:-:S04]  /*12c0*/  LEA.HI R7, R7, R10, RZ, 0x3 ;  /* 0x0000000a07077211 */ /* 0x000fc800078f18ff */
[----:B------:R-:W-:Y:S01]  /*12d0*/  LOP3.LUT R11, R7, 0xfffffff8, RZ, 0xc0, !PT ;  /* 0xfffffff8070b7812 */ /* 0x000fe200078ec0ff */
[----:B------:R-:W-:Y:S06]  /*12e0*/  @P0 EXIT ;  /* 0x000000000000094d */ /* 0x000fec0003800000 */
[----:B------:R-:W0:Y:S01]  /*12f0*/  LDC.64 R16, c[0x0][0x5d0] ;  /* 0x00017400ff107b82 */ /* 0x000e220000000a00 */
[----:B------:R-:W-:Y:S01]  /*1300*/  IMAD.IADD R10, R10, 0x1, -R11 ;  /* 0x000000010a0a7824 */ /* 0x000fe200078e0a0b */
[----:B------:R-:W-:Y:S02]  /*1310*/  LOP3.LUT R7, R6, 0x7ffffffc, RZ, 0xc0, !PT ;  /* 0x7ffffffc06077812 */ /* 0x000fe400078ec0ff */
[----:B------:R-:W-:Y:S02]  /*1320*/  LEA.HI R5, R5, R2, RZ, 0x5 ;  /* 0x0000000205057211 */ /* 0x000fe400078f28ff */
[----:B------:R-:W-:Y:S01]  /*1330*/  SHF.R.S32.HI R11, RZ, 0x1f, R10 ;  /* 0x0000001fff0b7819 */ /* 0x000fe2000001140a */
[----:B------:R-:W-:Y:S01]  /*1340*/  IMAD.IADD R7, R2, 0x1, -R7 ;  /* 0x0000000102077824 */ /* 0x000fe200078e0a07 */
[----:B------:R-:W-:Y:S02]  /*1350*/  SHF.R.S32.HI R5, RZ, 0x5, R5 ;  /* 0x00000005ff057819 */ /* 0x000fe40000011405 */
[----:B---3-5:R-:W-:Y:S01]  /*1360*/  FSETP.NEU.AND P1, PT, R3, RZ, PT ;  /* 0x000000ff0300720b */ /* 0x028fe20003f2d000 */
[----:B------:R-:W-:-:S02]  /*1370*/  IMAD.SHL.U32 R7, R7, 0x2, RZ ;  /* 0x0000000207077824 */ /* 0x000fc400078e00ff */
[----:B------:R-:W-:-:S03]  /*1380*/  IMAD.WIDE R14, R15, 0x40, R10 ;  /* 0x000000400f0e7825 */ /* 0x000fc600078e020a */
[----:B------:R-:W-:Y:S01]  /*1390*/  SHF.R.S32.HI R9, RZ, 0x1f, R7 ;  /* 0x0000001fff097819 */ /* 0x000fe20000011407 */
[C---:B------:R-:W-:Y:S01]  /*13a0*/  IMAD R11, R5.reuse, -0x10, -R8 ;  /* 0xfffffff0050b7824 */ /* 0x040fe200078e0a08 */
[C---:B------:R-:W-:Y:S01]  /*13b0*/  IADD3 R8, P0, R4.reuse, R7, RZ ;  /* 0x0000000704087210 */ /* 0x040fe20007f1e0ff */
[----:B------:R-:W-:Y:S01]  /*13c0*/  IMAD.WIDE R14, R5, 0x10, R14 ;  /* 0x00000010050e7825 */ /* 0x000fe200078e020e */
[----:B------:R-:W-:Y:S02]  /*13d0*/  IADD3 R2, -R7, UR5, -R4 ;  /* 0x0000000507027c10 */ /* 0x000fe4000fffe904 */
[----:B------:R-:W-:Y:S01]  /*13e0*/  LEA.HI.X.SX32 R9, R4, R9, 0x1, P0 ;  /* 0x0000000904097211 */ /* 0x000fe200000f0eff */
[-C--:B0-----:R-:W-:Y:S01]  /*13f0*/  IMAD R4, R15, R16.reuse, RZ ;  /* 0x000000100f047224 */ /* 0x081fe200078e02ff */
[----:B------:R-:W-:Y:S02]  /*1400*/  IADD3 R10, R11, UR4, -R10 ;  /* 0x000000040b0a7c10 */ /* 0x000fe4000fffe80a */
[----:B------:R-:W-:Y:S01]  /*1410*/  ISETP.GT.AND P0, PT, R2, RZ, PT ;  /* 0x000000ff0200720c */ /* 0x000fe20003f04270 */
[----:B------:R-:W-:Y:S01]  /*1420*/  IMAD.WIDE.U32 R12, R14, R16, R8 ;  /* 0x000000100e0c7225 */ /* 0x000fe200078e0008 */
[----:B------:R-:W-:-:S02]  /*1430*/  SHF.L.U64.HI R11, R16, 0x3, R17 ;  /* 0x00000003100b7819 */ /* 0x000fc40000010211 */
[----:B------:R-:W-:Y:S01]  /*1440*/  ISETP.GT.AND P2, PT, R10, RZ, P0 ;  /* 0x000000ff0a00720c */ /* 0x000fe20000744270 */
[----:B------:R-:W-:Y:S02]  /*1450*/  IMAD R7, R14, R17, R4 ;  /* 0x000000110e077224 */ /* 0x000fe400078e0204 */
[----:B------:R-:W-:Y:S02]  /*1460*/  IMAD.SHL.U32 R16, R16, 0x8, RZ ;  /* 0x0000000810107824 */ /* 0x000fe400078e00ff */
[----:B------:R-:W-:Y:S01]  /*1470*/  IMAD.IADD R7, R13, 0x1, R7 ;  /* 0x000000010d077824 */ /* 0x000fe200078e0207 */
[----:B------:R-:W-:Y:S07]  /*1480*/  @!P1 BRA `(.L_x_22) ;  /* 0x0000002c00fc9947 */ /* 0x000fee0003800000 */
[----:B------:R-:W-:Y:S01]  /*1490*/  ULDC.64 UR6, c[0x0][0x5b0] ;  /* 0x00016c0000067ab9 */ /* 0x000fe20000000a00 */
[----:B------:R-:W-:Y:S01]  /*14a0*/  ULDC.64 UR8, c[0x0][0x5a8] ;  /* 0x00016a0000087ab9 */ /* 0x000fe20000000a00 */
[----:B------:R-:W-:Y:S01]  /*14b0*/  IMAD R13, R15, UR6, RZ ;  /* 0x000000060f0d7c24 */ /* 0x000fe2000f8e02ff */
[----:B------:R-:W-:Y:S01]  /*14c0*/  ULDC.64 UR4, c[0x0][0x5c8] ;  /* 0x0001720000047ab9 */ /* 0x000fe20000000a00 */
[----:B------:R-:W-:-:S04]  /*14d0*/  IMAD.WIDE.U32 R18, R14, UR6, R8 ;  /* 0x000000060e127c25 */ /* 0x000fc8000f8e0008 */
[----:B------:R-:W-:Y:S01]  /*14e0*/  IMAD R13, R14, UR7, R13 ;  /* 0x000000070e0d7c24 */ /* 0x000fe2000f8e020d */
[----:B------:R-:W-:-:S03]  /*14f0*/  LEA R4, P1, R18, UR8, 0x1 ;  /* 0x0000000812047c11 */ /* 0x000fc6000f8208ff */
[----:B------:R-:W-:-:S05]  /*1500*/  IMAD.IADD R5, R19, 0x1, R13 ;  /* 0x0000000113057824 */ /* 0x000fca00078e020d */
[----:B------:R-:W-:-:S05]  /*1510*/  LEA.HI.X R5, R18, UR9, R5, 0x1, P1 ;  /* 0x0000000912057c11 */ /* 0x000fca00088f0c05 */
[----:B------:R-:W2:Y:S01]  /*1520*/  @P2 LDG.E.LTC128B.U16 R17, desc[UR12][R4.64] ;  /* 0x0000000c04112981 */ /* 0x000ea2000c1e1520 */
[----:B------:R-:W-:Y:S01]  /*1530*/  ISETP.GT.AND P1, PT, R2, 0x1, PT ;  /* 0x000000010200780c */ /* 0x000fe20003f24270 */
[----:B------:R-:W-:Y:S03]  /*1540*/  BSSY B0, `(.L_x_23) ;  /* 0x000000b000007945 */ /* 0x000fe60003800000 */
[----:B------:R-:W-:Y:S01]  /*1550*/  ISETP.GT.AND P3, PT, R10, RZ, P1 ;  /* 0x000000ff0a00720c */ /* 0x000fe20000f64270 */
[----:B--2---:R-:W-:-:S05]  /*1560*/  HADD2.F32 R6, -RZ, R17.H0_H0 ;  /* 0x20000011ff067230 */ /* 0x004fca0000004100 */
[----:B------:R-:W-:Y:S01]  /*1570*/  FMUL R19, R6, R3 ;  /* 0x0000000306137220 */ /* 0x000fe20000400000 */
[----:B------:R-:W-:-:S03]  /*1580*/  LEA R6, P4, R12, UR4, 0x1 ;  /* 0x000000040c067c11 */ /* 0x000fc6000f8808ff */
[----:B------:R-:W-:Y:S01]  /*1590*/  FFMA R19, R24, R0, R19 ;  /* 0x0000000018137223 */ /* 0x000fe20000000013 */
[----:B------:R-:W-:-:S04]  /*15a0*/  LEA.HI.X R7, R12, UR5, R7, 0x1, P4 ;  /* 0x000000050c077c11 */ /* 0x000fc8000a0f0c07 */
[----:B------:R-:W-:-:S05]  /*15b0*/  F2FP.F16.F32.PACK_AB R19, RZ, R19 ;  /* 0x00000013ff13723e */ /* 0x000fca00000000ff */
[----:B------:R0:W-:Y:S01]  /*15c0*/  @P2 STG.E.U16 desc[UR12][R6.64], R19 ;  /* 0x0000001306002986 */ /* 0x0001e2000c10150c */
[----:B------:R-:W-:Y:S05]  /*15d0*/  @!P3 BRA `(.L_x_24) ;  /* 0x000000000004b947 */ /* 0x000fea0003800000 */
[----:B------:R1:W5:Y:S02]  /*15e0*/  LDG.E.LTC128B.U16 R17, desc[UR12][R4.64+0x2] ;  /* 0x0000020c04117981 */ /* 0x000364000c1e1520 */
.L_x_24:
[----:B------:R-:W-:Y:S05]  /*15f0*/  BSYNC B0 ;  /* 0x0000000000007941 */ /* 0x000fea0003800000 */
.L_x_23:
[----:B------:R-:W-:Y:S01]  /*1600*/  USHF.L.U32 UR5, UR6, 0x3, URZ ;  /* 0x0000000306057899 */ /* 0x000fe2000800063f */
[----:B-----5:R-:W-:Y:S01]  /*1610*/  HADD2.F32 R12, -RZ, R17.H0_H0 ;  /* 0x20000011ff0c7230 */ /* 0x020fe20000004100 */
[----:B------:R-:W-:Y:S01]  /*1620*/  USHF.L.U64.HI UR4, UR6, 0x3, UR7 ;  /* 0x0000000306047899 */ /* 0x000fe20008010207 */
[----:B------:R-:W-:-:S03]  /*1630*/  ISETP.GT.AND P0, PT, R10, 0x8, P0 ;  /* 0x000000080a00780c */ /* 0x000fc60000704270 */
[----:B------:R-:W-:Y:S02]  /*1640*/  IMAD.U32 R18, RZ, RZ, UR5 ;  /* 0x00000005ff127e24 */ /* 0x000fe4000f8e00ff */
[----:B------:R-:W-:Y:S01]  /*1650*/  FMUL R12, R12, R3 ;  /* 0x000000030c0c7220 */ /* 0x000fe20000400000 */
[----:B0-----:R-:W-:-:S03]  /*1660*/  IMAD.U32 R19, RZ, RZ, UR4 ;  /* 0x00000004ff137e24 */ /* 0x001fc6000f8e00ff */
[----:B------:R-:W-:Y:S01]  /*1670*/  FFMA R12, R25, R0, R12 ;  /* 0x00000000190c7223 */ /* 0x000fe2000000000c */
[----:B------:R-:W-:-:S04]  /*1680*/  IMAD.WIDE.U32 R18, R14, UR6, R18 ;  /* 0x000000060e127c25 */ /* 0x000fc8000f8e0012 */
[----:B------:R-:W-:Y:S02]  /*1690*/  F2FP.F16.F32.PACK_AB R12, RZ, R12 ;  /* 0x0000000cff0c723e */ /* 0x000fe400000000ff */
[----:B------:R-:W-:Y:S02]  /*16a0*/  IADD3 R14, P2, R8, R18, RZ ;  /* 0x00000012080e7210 */ /* 0x000fe40007f5e0ff */
[----:B------:R-:W-:Y:S02]  /*16b0*/  PRMT R15, R12, 0x7610, R15 ;  /* 0x000076100c0f7816 */ /* 0x000fe4000000000f */
[----:B------:R-:W-:Y:S02]  /*16c0*/  IADD3.X R9, R9, R13, R19, P2, !PT ;  /* 0x0000000d09097210 */ /* 0x000fe400017fe413 */
[C---:B------:R-:W-:Y:S01]  /*16d0*/  LEA R8, P2, R14.reuse, UR8, 0x1 ;  /* 0x000000080e087c11 */ /* 0x040fe2000f8408ff */
[----:B------:R0:W-:Y:S03]  /*16e0*/  @P3 STG.E.U16 desc[UR12][R6.64+0x2], R15 ;  /* 0x0000020f06003986 */ /* 0x0001e6000c10150c */
[----:B------:R-:W-:-:S02]  /*16f0*/  LEA.HI.X R9, R14, UR9, R9, 0x1, P2 ;  /* 0x000000090e097c11 */ /* 0x000fc400090f0c09 */
[----:B------:R-:W-:-:S06]  /*1700*/  PRMT R14, R17, 0x7610, R14 ;  /* 0x00007610110e7816 */ /* 0x000fcc000000000e */
[----:B------:R-:W2:Y:S01]  /*1710*/  @P0 LDG.E.LTC128B.U16 R14, desc[UR12][R8.64] ;  /* 0x0000000c080e0981 */ /* 0x000ea2000c1e1520 */
[C---:B------:R-:W-:Y:S01]  /*1720*/  SHF.L.U64.HI R11, R16.reuse, 0x1, R11 ;  /* 0x00000001100b7819 */ /* 0x040fe2000001020b */
[----:B------:R-:W-:Y:S01]  /*1730*/  BSSY B0, `(.L_x_25) ;  /* 0x000000b000007945 */ /* 0x000fe20003800000 */
[----:B------:R-:W-:Y:S02]  /*1740*/  LEA R16, P2, R16, R6, 0x1 ;  /* 0x0000000610107211 */ /* 0x000fe400078408ff */
[----:B------:R-:W-:-:S03]  /*1750*/  ISETP.GT.AND P1, PT, R10, 0x8, P1 ;  /* 0x000000080a00780c */ /* 0x000fc60000f24270 */
[----:B------:R-:W-:Y:S02]  /*1760*/  IMAD.X R17, R11, 0x1, R7, P2 ;  /* 0x000000010b117824 */ /* 0x000fe400010e0607 */
[----:B--2---:R-:W-:-:S05]  /*1770*/  HADD2.F32 R12, -RZ, R14.H0_H0 ;  /* 0x2000000eff0c7230 */ /* 0x004fca0000004100 */
[----:B------:R-:W-:-:S04]  /*1780*/  FMUL R13, R12, R3 ;  /* 0x000000030c0d7220 */ /* 0x000fc80000400000 */
[----:B------:R-:W-:-:S05]  /*1790*/  FFMA R13, R26, R0, R13 ;  /* 0x000000001a0d7223 */ /* 0x000fca000000000d */
[----:B------:R-:W-:-:S05]  /*17a0*/  F2FP.F16.F32.PACK_AB R13, RZ, R13 ;  /* 0x0000000dff0d723e */ /* 0x000fca00000000ff */
[----:B------:R0:W-:Y:S01]  /*17b0*/  @P0 STG.E.U16 desc[UR12][R16.64], R13 ;  /* 0x0000000d10000986 */ /* 0x0001e2000c10150c */
[----:B------:R-:W-:Y:S05]  /*17c0*/  @!P1 BRA `(.L_x_26) ;  /* 0x0000000000049947 */ /* 0x000fea0003800000 */
[----:B------:R2:W5:Y:S02]  /*17d0*/  LDG.E.LTC128B.U16 R14, desc[UR12][R8.64+0x2] ;  /* 0x0000020c080e7981 */ /* 0x000564000c1e1520 */
.L_x_26:
[----:B------:R-:W-:Y:S05]  /*17e0*/  BSYNC B0 ;  /* 0x0000000000007941 */ /* 0x000fea0003800000 */
.L_x_25:
[----:B-----5:R-:W-:Y:S01]  /*17f0*/  HADD2.F32 R12, -RZ, R14.H0_H0 ;  /* 0x2000000eff0c7230 */ /* 0x020fe20000004100 */
[----:B------:R-:W-:Y:S01]  /*1800*/  ISETP.GT.AND P0, PT, R2, 0x8, PT ;  /* 0x000000080200780c */ /* 0x000fe20003f04270 */
[----:B0-----:R-:W-:Y:S01]  /*1810*/  @P1 IMAD.MOV.U32 R13, RZ, RZ, R17 ;  /* 0x000000ffff0d1224 */ /* 0x001fe200078e0011 */
[----:B------:R-:W-:Y:S02]  /*1820*/  BSSY B0, `(.L_x_27) ;  /* 0x000000a000007945 */ /* 0x000fe40003800000 */
[----:B------:R-:W-:Y:S01]  /*1830*/  FMUL R12, R12, R3 ;  /* 0x000000030c0c7220 */ /* 0x000fe20000400000 */
[----:B------:R-:W-:-:S03]  /*1840*/  ISETP.GT.AND P2, PT, R10, RZ, P0 ;  /* 0x000000ff0a00720c */ /* 0x000fc60000744270 */
[----:B------:R-:W-:-:S05]  /*1850*/  FFMA R12, R27, R0, R12 ;  /* 0x000000001b0c7223 */ /* 0x000fca000000000c */
[----:B------:R-:W-:-:S04]  /*1860*/  F2FP.F16.F32.PACK_AB R12, RZ, R12 ;  /* 0x0000000cff0c723e */ /* 0x000fc800000000ff */
[----:B------:R-:W-:Y:S01]  /*1870*/  PRMT R11, R12, 0x7610, R11 ;  /* 0x000076100c0b7816 */ /* 0x000fe2000000000b */
[----:B------:R-:W-:-:S05]  /*1880*/  @P1 IMAD.MOV.U32 R12, RZ, RZ, R16 ;  /* 0x000000ffff0c1224 */ /* 0x000fca00078e0010 */
[----:B------:R0:W-:Y:S01]  /*1890*/  @P1 STG.E.U16 desc[UR12][R12.64+0x2], R11 ;  /* 0x0000020b0c001986 */ /* 0x0001e2000c10150c */
[----:B------:R-:W-:Y:S05]  /*18a0*/  @!P2 BRA `(.L_x_28) ;  /* 0x000000000004a947 */ /* 0x000fea0003800000 */
[----:B------:R3:W5:Y:S02]  /*18b0*/  LDG.E.LTC128B.U16 R14, desc[UR12][R4.64+0x10] ;  /* 0x0000100c040e7981 */ /* 0x000764000c1e1520 */
.L_x_28:
[----:B------:R-:W-:Y:S05]  /*18c0*/  BSYNC B0 ;  /* 0x0000000000007941 */ /* 0x000fea0003800000 */
.L_x_27:
[----:B0----5:R-:W-:Y:S01]  /*18d0*/  HADD2.F32 R12, -RZ, R14.H0_H0 ;  /* 0x2000000eff0c7230 */ /* 0x021fe20000004100 */
[----:B------:R-:W-:Y:S01]  /*18e0*/  ISETP.GT.AND P1, PT, R2, 0x9, PT ;  /* 0x000000090200780c */ /* 0x000fe20003f24270 */
[----:B------:R-:W-:Y:S03]  /*18f0*/  BSSY B0, `(.L_x_29) ;  /* 0x0000008000007945 */ /* 0x000fe60003800000 */
[----:B------:R-:W-:Y:S01]  /*1900*/  FMUL R11, R12, R3 ;  /* 0x000000030c0b7220 */ /* 0x000fe20000400000 */
[----:B------:R-:W-:-:S03]  /*1910*/  ISETP.GT.AND P3, PT, R10, RZ, P1 ;  /* 0x000000ff0a00720c */ /* 0x000fc60000f64270 */
[----:B------:R-:W-:-:S05]  /*1920*/  FFMA R11, R28, R0, R11 ;  /* 0x000000001c0b7223 */ /* 0x000fca000000000b */
[----:B------:R-:W-:-:S05]  /*1930*/  F2FP.F16.F32.PACK_AB R11, RZ, R11 ;  /* 0x0000000bff0b723e */ /* 0x000fca00000000ff */
[----:B------:R0:W-:Y:S01]  /*1940*/  @P2 STG.E.U16 desc[UR12][R6.64+0x10], R11 ;  /* 0x0000100b06002986 */ /* 0x0001e2000c10150c */
[----:B------:R-:W-:Y:S05]  /*1950*/  @!P3 BRA `(.L_x_30) ;  /* 0x000000000004b947 */ /* 0x000fea0003800000 */
[----:B------:R4:W5:Y:S02]  /*1960*/  LDG.E.LTC128B.U16 R14, desc[UR12][R4.64+0x12] ;  /* 0x0000120c040e7981 */ /* 0x000964000c1e1520 */
.L_x_30:
[----:B------:R-:W-:Y:S05]  /*1970*/  BSYNC B0 ;  /* 0x0000000000007941 */ /* 0x000fea0003800000 */
.L_x_29:
[----:B-----5:R-:W-:Y:S01]  /*1980*/  HADD2.F32 R12, -RZ, R14.H0_H0 ;  /* 0x2000000eff0c7230 */ /* 0x020fe20000004100 */
[----:B------:R-:W-:Y:S01]  /*1990*/  ISETP.GT.AND P0, PT, R10, 0x8, P0 ;  /* 0x000000080a00780c */ /* 0x000fe20000704270 */
[----:B------:R-:W-:Y:S03]  /*19a0*/  BSSY B0, `(.L_x_31) ;  /* 0x0000007000007945 */ /* 0x000fe60003800000 */
[----:B------:R-:W-:-:S04]  /*19b0*/  FMUL R12, R12, R3 ;  /* 0x000000030c0c7220 */ /* 0x000fc80000400000 */
[----:B------:R-:W-:-:S05]  /*19c0*/  FFMA R12, R29, R0, R12 ;  /* 0x000000001d0c7223 */ /* 0x000fca000000000c */
[----:B------:R-:W-:-:S05]  /*19d0*/  F2FP.F16.F32.PACK_AB R12, RZ, R12 ;  /* 0x0000000cff0c723e */ /* 0x000fca00000000ff */
[----:B------:R0:W-:Y:S01]  /*19e0*/  @P3 STG.E.U16 desc[UR12][R6.64+0x12], R12 ;  /* 0x0000120c06003986 */ /* 0x0001e2000c10150c */
[----:B------:R-:W-:Y:S05]  /*19f0*/  @!P0 BRA `(.L_x_32) ;  /* 0x0000000000048947 */ /* 0x000fea0003800000 */
[----:B------:R0:W5:Y:S02]  /*1a00*/  LDG.E.LTC128B.U16 R14, desc[UR12][R8.64+0x10] ;  /* 0x0000100c080e7981 */ /* 0x000164000c1e1520 */
.L_x_32:
[----:B------:R-:W-:Y:S05]  /*1a10*/  BSYNC B0 ;  /* 0x0000000000007941 */ /* 0x000fea0003800000 */
.L_x_31:
[----:B0----5:R-:W-:Y:S01]  /*1a20*/  HADD2.F32 R12, -RZ, R14.H0_H0 ;  /* 0x2000000eff0c7230 */ /* 0x021fe20000004100 */
[----:B------:R-:W-:Y:S01]  /*1a30*/  ISETP.GT.AND P1, PT, R10, 0x8, P1 ;  /* 0x000000080a00780c */ /* 0x000fe20000f24270 */
[----:B------:R-:W-:Y:S01]  /*1a40*/  @P0 IMAD.MOV.U32 R13, RZ, RZ, R17 ;  /* 0x000000ffff0d0224 */ /* 0x000fe200078e0011 */
[----:B------:R-:W-:Y:S02]  /*1a50*/  BSSY B0, `(.L_x_33) ;  /* 0x0000008000007945 */ /* 0x000fe40003800000 */
[----:B------:R-:W-:Y:S01]  /*1a60*/  FMUL R11, R12, R3 ;  /* 0x000000030c0b7220 */ /* 0x000fe20000400000 */
[----:B------:R-:W-:-:S03]  /*1a70*/  @P0 IMAD.MOV.U32 R12, RZ, RZ, R16 ;  /* 0x000000ffff0c0224 */ /* 0x000fc600078e0010 */
[----:B------:R-:W-:-:S05]  /*1a80*/  FFMA R11, R30, R0, R11 ;  /* 0x000000001e0b7223 */ /* 0x000fca000000000b */
[----:B------:R-:W-:-:S05]  /*1a90*/  F2FP.F16.F32.PACK_AB R11, RZ, R11 ;  /* 0x0000000bff0b723e */ /* 0x000fca00000000ff */
[----:B------:R0:W-:Y:S01]  /*1aa0*/  @P0 STG.E.U16 desc[UR12][R12.64+0x10], R11 ;  /* 0x0000100b0c000986 */ /* 0x0001e2000c10150c */
[----:B------:R-:W-:Y:S05]  /*1ab0*/  @!P1 BRA `(.L_x_34) ;  /* 0x0000000000049947 */ /* 0x000fea0003800000 */
[----:B------:R0:W5:Y:S02]  /*1ac0*/  LDG.E.LTC128B.U16 R14, desc[UR12][R8.64+0x12] ;  /* 0x0000120c080e7981 */ /* 0x000164000c1e1520 */
.L_x_34:
[----:B------:R-:W-:Y:S05]  /*1ad0*/  BSYNC B0 ;  /* 0x0000000000007941 */ /* 0x000fea0003800000 */
.L_x_33:
[----:B0----5:R-:W-:Y:S01]  /*1ae0*/  HADD2.F32 R12, -RZ, R14.H0_H0 ;  /* 0x2000000eff0c7230 */ /* 0x021fe20000004100 */
[----:B------:R-:W-:Y:S01]  /*1af0*/  ISETP.GT.AND P0, PT, R2, 0x10, PT ;  /* 0x000000100200780c */ /* 0x000fe20003f04270 */
[----:B------:R-:W-:Y:S01]  /*1b00*/  @P1 IMAD.MOV.U32 R13, RZ, RZ, R17 ;  /* 0x000000ffff0d1224 */ /* 0x000fe200078e0011 */
        /* <DEDUP_REMOVED lines=10> */
.L_x_36:
[----:B------:R-:W-:Y:S05]  /*1bb0*/  BSYNC B0 ;  /* 0x0000000000007941 */ /* 0x000fea0003800000 */
.L_x_35:
        /* <DEDUP_REMOVED lines=10> */
.L_x_38:
[----:B------:R-:W-:Y:S05]  /*1c60*/  BSYNC B0 ;  /* 0x0000000000007941 */ /* 0x000fea0003800000 */
.L_x_37:
        /* <DEDUP_REMOVED lines=9> */
.L_x_40:
[----:B------:R-:W-:Y:S05]  /*1d00*/  BSYNC B0 ;  /* 0x0000000000007941 */ /* 0x000fea0003800000 */
.L_x_39:
        /* <DEDUP_REMOVED lines=11> */
.L_x_42:
[----:B------:R-:W-:Y:S05]  /*1dc0*/  BSYNC B0 ;  /* 0x0000000000007941 */ /* 0x000fea0003800000 */
.L_x_41:
        /* <DEDUP_REMOVED lines=13> */
.L_x_44:
[----:B------:R-:W-:Y:S05]  /*1ea0*/  BSYNC B0 ;  /* 0x0000000000007941 */ /* 0x000fea0003800000 */
.L_x_43:
        /* <DEDUP_REMOVED lines=10> */
.L_x_46:
[----:B------:R-:W-:Y:S05]  /*1f50*/  BSYNC B0 ;  /* 0x0000000000007941 */ /* 0x000fea0003800000 */
.L_x_45:
        /* <DEDUP_REMOVED lines=9> */
.L_x_48:
[----:B------:R-:W-:Y:S05]  /*1ff0*/  BSYNC B0 ;  /* 0x0000000000007941 */ /* 0x000fea0003800000 */
.L_x_47:
        /* <DEDUP_REMOVED lines=11> */
.L_x_50:
[----:B------:R-:W-:Y:S05]  /*20b0*/  BSYNC B0 ;  /* 0x0000000000007941 */ /* 0x000fea0003800000 */
.L_x_49:
        /* <DEDUP_REMOVED lines=13> */
.L_x_52:
[----:B------:R-:W-:Y:S05]  /*2190*/  BSYNC B0 ;  /* 0x0000000000007941 */ /* 0x000fea0003800000 */
.L_x_51:
        /* <DEDUP_REMOVED lines=10> */
.L_x_54:
[----:B------:R-:W-:Y:S05]  /*2240*/  BSYNC B0 ;  /* 0x0000000000007941 */ /* 0x000fea0003800000 */
.L_x_53:
        /* <DEDUP_REMOVED lines=9> */
.L_x_56:
[----:B------:R-:W-:Y:S05]  /*22e0*/  BSYNC B0 ;  /* 0x0000000000007941 */ /* 0x000fea0003800000 */
.L_x_55:
        /* <DEDUP_REMOVED lines=11> */
.L_x_58:
[----:B------:R-:W-:Y:S05]  /*23a0*/  BSYNC B0 ;  /* 0x0000000000007941 */ /* 0x000fea0003800000 */
.L_x_57:
        /* <DEDUP_REMOVED lines=13> */
.L_x_60:
[----:B------:R-:W-:Y:S05]  /*2480*/  BSYNC B0 ;  /* 0x0000000000007941 */ /* 0x000fea0003800000 */
.L_x_59:
        /* <DEDUP_REMOVED lines=10> */
.L_x_62:
[----:B------:R-:W-:Y:S05]  /*2530*/  BSYNC B0 ;  /* 0x0000000000007941 */ /* 0x000fea0003800000 */
.L_x_61:
        /* <DEDUP_REMOVED lines=9> */
.L_x_64:
[----:B------:R-:W-:Y:S05]  /*25d0*/  BSYNC B0 ;  /* 0x0000000000007941 */ /* 0x000fea0003800000 */
.L_x_63:
        /* <DEDUP_REMOVED lines=11> */
.L_x_66:
[----:B------:R-:W-:Y:S05]  /*2690*/  BSYNC B0 ;  /* 0x0000000000007941 */ /* 0x000fea0003800000 */
.L_x_65:
        /* <DEDUP_REMOVED lines=13> */
.L_x_68:
[----:B------:R-:W-:Y:S05]  /*2770*/  BSYNC B0 ;  /* 0x0000000000007941 */ /* 0x000fea0003800000 */
.L_x_67:
        /* <DEDUP_REMOVED lines=10> */
.L_x_70:
[----:B------:R-:W-:Y:S05]  /*2820*/  BSYNC B0 ;  /* 0x0000000000007941 */ /* 0x000fea0003800000 */
.L_x_69:
        /* <DEDUP_REMOVED lines=9> */
.L_x_72:
[----:B------:R-:W-:Y:S05]  /*28c0*/  BSYNC B0 ;  /* 0x0000000000007941 */ /* 0x000fea0003800000 */
.L_x_71:
        /* <DEDUP_REMOVED lines=11> */
.L_x_74:
[----:B------:R-:W-:Y:S05]  /*2980*/  BSYNC B0 ;  /* 0x0000000000007941 */ /* 0x000fea0003800000 */
.L_x_73:
        /* <DEDUP_REMOVED lines=13> */
.L_x_76:
[----:B------:R-:W-:Y:S05]  /*2a60*/  BSYNC B0 ;  /* 0x0000000000007941 */ /* 0x000fea0003800000 */
.L_x_75:
        /* <DEDUP_REMOVED lines=10> */
.L_x_78:
[----:B------:R-:W-:Y:S05]  /*2b10*/  BSYNC B0 ;  /* 0x0000000000007941 */ /* 0x000fea0003800000 */
.L_x_77:
        /* <DEDUP_REMOVED lines=9> */
.L_x_80:
[----:B------:R-:W-:Y:S05]  /*2bb0*/  BSYNC B0 ;  /* 0x0000000000007941 */ /* 0x000fea0003800000 */
.L_x_79:
        /* <DEDUP_REMOVED lines=11> */
.L_x_82:
[----:B------:R-:W-:Y:S05]  /*2c70*/  BSYNC B0 ;  /* 0x0000000000007941 */ /* 0x000fea0003800000 */
.L_x_81:
        /* <DEDUP_REMOVED lines=13> */
.L_x_84:
[----:B------:R-:W-:Y:S05]  /*2d50*/  BSYNC B0 ;  /* 0x0000000000007941 */ /* 0x000fea0003800000 */
.L_x_83:
        /* <DEDUP_REMOVED lines=10> */
.L_x_86:
[----:B------:R-:W-:Y:S05]  /*2e00*/  BSYNC B0 ;  /* 0x0000000000007941 */ /* 0x000fea0003800000 */
.L_x_85:
        /* <DEDUP_REMOVED lines=9> */
.L_x_88:
[----:B------:R-:W-:Y:S05]  /*2ea0*/  BSYNC B0 ;  /* 0x0000000000007941 */ /* 0x000fea0003800000 */
.L_x_87:
        /* <DEDUP_REMOVED lines=11> */
.L_x_90:
[----:B------:R-:W-:Y:S05]  /*2f60*/  BSYNC B0 ;  /* 0x0000000000007941 */ /* 0x000fea0003800000 */
.L_x_89:
        /* <DEDUP_REMOVED lines=13> */
.L_x_92:
[----:B------:R-:W-:Y:S05]  /*3040*/  BSYNC B0 ;  /* 0x0000000000007941 */ /* 0x000fea0003800000 */
.L_x_91:
        /* <DEDUP_REMOVED lines=10> */
.L_x_94:
[----:B------:R-:W-:Y:S05]  /*30f0*/  BSYNC B0 ;  /* 0x0000000000007941 */ /* 0x000fea0003800000 */
.L_x_93:
        /* <DEDUP_REMOVED lines=9> */
.L_x_96:
[----:B------:R-:W-:Y:S05]  /*3190*/  BSYNC B0 ;  /* 0x0000000000007941 */ /* 0x000fea0003800000 */
.L_x_95:
        /* <DEDUP_REMOVED lines=11> */
.L_x_98:
[----:B------:R-:W-:Y:S05]  /*3250*/  BSYNC B0 ;  /* 0x0000000000007941 */ /* 0x000fea0003800000 */
.L_x_97:
        /* <DEDUP_REMOVED lines=13> */
.L_x_100:
[----:B------:R-:W-:Y:S05]  /*3330*/  BSYNC B0 ;  /* 0x0000000000007941 */ /* 0x000fea0003800000 */
.L_x_99:
        /* <DEDUP_REMOVED lines=10> */
.L_x_102:
[----:B------:R-:W-:Y:S05]  /*33e0*/  BSYNC B0 ;  /* 0x0000000000007941 */ /* 0x000fea0003800000 */
.L_x_101:
        /* <DEDUP_REMOVED lines=9> */
.L_x_104:
[----:B------:R-:W-:Y:S05]  /*3480*/  BSYNC B0 ;  /* 0x0000000000007941 */ /* 0x000fea0003800000 */
.L_x_103:
        /* <DEDUP_REMOVED lines=11> */
.L_x_106:
[----:B------:R-:W-:Y:S05]  /*3540*/  BSYNC B0 ;  /* 0x0000000000007941 */ /* 0x000fea0003800000 */
.L_x_105:
        /* <DEDUP_REMOVED lines=13> */
.L_x_108:
[----:B------:R-:W-:Y:S05]  /*3620*/  BSYNC B0 ;  /* 0x0000000000007941 */ /* 0x000fea0003800000 */
.L_x_107:
        /* <DEDUP_REMOVED lines=10> */
.L_x_110:
[----:B------:R-:W-:Y:S05]  /*36d0*/  BSYNC B0 ;  /* 0x0000000000007941 */ /* 0x000fea0003800000 */
.L_x_109:
        /* <DEDUP_REMOVED lines=9> */
.L_x_112:
[----:B------:R-:W-:Y:S05]  /*3770*/  BSYNC B0 ;  /* 0x0000000000007941 */ /* 0x000fea0003800000 */
.L_x_111:
        /* <DEDUP_REMOVED lines=11> */
.L_x_114:
[----:B------:R-:W-:Y:S05]  /*3830*/  BSYNC B0 ;  /* 0x0000000000007941 */ /* 0x000fea0003800000 */
.L_x_113:
        /* <DEDUP_REMOVED lines=13> */
.L_x_116:
[----:B------:R-:W-:Y:S05]  /*3910*/  BSYNC B0 ;  /* 0x0000000000007941 */ /* 0x000fea0003800000 */
.L_x_115:
        /* <DEDUP_REMOVED lines=10> */
.L_x_118:
[----:B------:R-:W-:Y:S05]  /*39c0*/  BSYNC B0 ;  /* 0x0000000000007941 */ /* 0x000fea0003800000 */
.L_x_117:
        /* <DEDUP_REMOVED lines=9> */
.L_x_120:
[----:B------:R-:W-:Y:S05]  /*3a60*/  BSYNC B0 ;  /* 0x0000000000007941 */ /* 0x000fea0003800000 */
.L_x_119:
        /* <DEDUP_REMOVED lines=11> */
.L_x_122:
[----:B------:R-:W-:Y:S05]  /*3b20*/  BSYNC B0 ;  /* 0x0000000000007941 */ /* 0x000fea0003800000 */
.L_x_121:
        /* <DEDUP_REMOVED lines=13> */
.L_x_124:
[----:B------:R-:W-:Y:S05]  /*3c00*/  BSYNC B0 ;  /* 0x0000000000007941 */ /* 0x000fea0003800000 */
.L_x_123:
        /* <DEDUP_REMOVED lines=10> */
.L_x_126:
[----:B------:R-:W-:Y:S05]  /*3cb0*/  BSYNC B0 ;  /* 0x0000000000007941 */ /* 0x000fea0003800000 */
.L_x_125:
        /* <DEDUP_REMOVED lines=9> */
.L_x_128:
[----:B------:R-:W-:Y:S05]  /*3d50*/  BSYNC B0 ;  /* 0x0000000000007941 */ /* 0x000fea0003800000 */
.L_x_127:
        /* <DEDUP_REMOVED lines=11> */
.L_x_130:
[----:B------:R-:W-:Y:S05]  /*3e10*/  BSYNC B0 ;  /* 0x0000000000007941 */ /* 0x000fea0003800000 */
.L_x_129:
        /* <DEDUP_REMOVED lines=13> */
.L_x_132:
[----:B------:R-:W-:Y:S05]  /*3ef0*/  BSYNC B0 ;  /* 0x0000000000007941 */ /* 0x000fea0003800000 */
.L_x_131:
        /* <DEDUP_REMOVED lines=10> */
.L_x_134:
[----:B------:R-:W-:Y:S05]  /*3fa0*/  BSYNC B0 ;  /* 0x0000000000007941 */ /* 0x000fea0003800000 */
.L_x_133:
        /* <DEDUP_REMOVED lines=9> */
.L_x_136:
[----:B------:R-:W-:Y:S05]  /*4040*/  BSYNC B0 ;  /* 0x0000000000007941 */ /* 0x000fea0003800000 */
.L_x_135:
        /* <DEDUP_REMOVED lines=11> */
.L_x_138:
[----:B------:R-:W-:Y:S05]  /*4100*/  BSYNC B0 ;  /* 0x0000000000007941 */ /* 0x000fea0003800000 */
.L_x_137:
        /* <DEDUP_REMOVED lines=13> */
.L_x_140:
[----:B------:R-:W-:Y:S05]  /*41e0*/  BSYNC B0 ;  /* 0x0000000000007941 */ /* 0x000fea0003800000 */
.L_x_139:
        /* <DEDUP_REMOVED lines=10> */
.L_x_142:
[----:B------:R-:W-:Y:S05]  /*4290*/  BSYNC B0 ;  /* 0x0000000000007941 */ /* 0x000fea0003800000 */
.L_x_141:
        /* <DEDUP_REMOVED lines=9> */
.L_x_144:
[----:B------:R-:W-:Y:S05]  /*4330*/  BSYNC B0 ;  /* 0x0000000000007941 */ /* 0x000fea0003800000 */
.L_x_143:
[----:B0----5:R-:W-:Y:S01]  /*4340*/  HADD2.F32 R2, -RZ, R14.H0_H0 ;  /* 0x2000000eff027230 */ /* 0x021fe20000004100 */
[----:B------:R-:W-:Y:S01]  /*4350*/  ISETP.GT.AND P1, PT, R10, 0x8, P1 ;  /* 0x000000080a00780c */ /* 0x000fe20000f24270 */
[----:B-1-34-:R-:W-:Y:S01]  /*4360*/  @P0 IMAD.MOV.U32 R4, RZ, RZ, R16 ;  /* 0x000000ffff040224 */ /* 0x01afe200078e0010 */
[----:B------:R-:W-:Y:S02]  /*4370*/  BSSY B0, `(.L_x_145) ;  /* 0x0000009000007945 */ /* 0x000fe40003800000 */
[----:B------:R-:W-:-:S04]  /*4380*/  FMUL R5, R2, R3 ;  /* 0x0000000302057220 */ /* 0x000fc80000400000 */
[----:B------:R-:W-:-:S05]  /*4390*/  FFMA R5, R86, R0, R5 ;  /* 0x0000000056057223 */ /* 0x000fca0000000005 */
[----:B------:R-:W-:-:S04]  /*43a0*/  F2FP.F16.F32.PACK_AB R5, RZ, R5 ;  /* 0x00000005ff05723e */ /* 0x000fc800000000ff */
[----:B------:R-:W-:Y:S01]  /*43b0*/  PRMT R2, R5, 0x7610, R2 ;  /* 0x0000761005027816 */ /* 0x000fe20000000002 */
[----:B------:R-:W-:-:S05]  /*43c0*/  @P0 IMAD.MOV.U32 R5, RZ, RZ, R17 ;  /* 0x000000ffff050224 */ /* 0x000fca00078e0011 */
[----:B------:R0:W-:Y:S01]  /*43d0*/  @P0 STG.E.U16 desc[UR12][R4.64+0xf0], R2 ;  /* 0x0000f00204000986 */ /* 0x0001e2000c10150c */
[----:B------:R-:W-:Y:S05]  /*43e0*/  @!P1 BRA `(.L_x_146) ;  /* 0x0000000000049947 */ /* 0x000fea0003800000 */
[----:B------:R1:W5:Y:S02]  /*43f0*/  LDG.E.LTC128B.U16 R14, desc[UR12][R8.64+0xf2] ;  /* 0x0000f20c080e7981 */ /* 0x000364000c1e1520 */
.L_x_146:
[----:B------:R-:W-:Y:S05]  /*4400*/  BSYNC B0 ;  /* 0x0000000000007941 */ /* 0x000fea0003800000 */
.L_x_145:
[----:B-----5:R-:W-:-:S05]  /*4410*/  HADD2.F32 R14, -RZ, R14.H0_H0 ;  /* 0x2000000eff0e7230 */ /* 0x020fca0000004100 */
[----:B------:R-:W-:-:S04]  /*4420*/  FMUL R14, R14, R3 ;  /* 0x000000030e0e7220 */ /* 0x000fc80000400000 */
[----:B------:R-:W-:Y:S01]  /*4430*/  FFMA R14, R87, R0, R14 ;  /* 0x00000000570e7223 */ /* 0x000fe2000000000e */
[----:B------:R-:W-:Y:S06]  /*4440*/  @!P1 EXIT ;  /* 0x000000000000994d */ /* 0x000fec0003800000 */
[----:B------:R-:W-:-:S05]  /*4450*/  F2FP.F16.F32.PACK_AB R14, RZ, R14 ;  /* 0x0000000eff0e723e */ /* 0x000fca00000000ff */
[----:B------:R-:W-:Y:S01]  /*4460*/  STG.E.U16 desc[UR12][R16.64+0xf2], R14 ;  /* 0x0000f20e10007986 */ /* 0x000fe2000c10150c */
[----:B------:R-:W-:Y:S05]  /*4470*/  EXIT ;  /* 0x000000000000794d */ /* 0x000fea0003800000 */
.L_x_22:
[----:B------:R-:W-:Y:S01]  /*4480*/  ISETP.GT.AND P3, PT, R2, 0x1, PT ;  /* 0x000000010200780c */ /* 0x000fe20003f64270 */
[----:B------:R-:W-:Y:S01]  /*4490*/  ULDC.64 UR4, c[0x0][0x5c8] ;  /* 0x0001720000047ab9 */ /* 0x000fe20000000a00 */
[-C--:B------:R-:W-:Y:S01]  /*44a0*/  FMUL R24, R24, R0.reuse ;  /* 0x0000000018187220 */ /* 0x080fe20000400000 */
[-C--:B------:R-:W-:Y:S01]  /*44b0*/  FMUL R25, R25, R0.reuse ;  /* 0x0000000019197220 */ /* 0x080fe20000400000 */
[----:B------:R-:W-:Y:S01]  /*44c0*/  ISETP.GT.AND P4, PT, R10, RZ, P3 ;  /* 0x000000ff0a00720c */ /* 0x000fe20001f84270 */
[-C--:B------:R-:W-:Y:S01]  /*44d0*/  FMUL R26, R26, R0.reuse ;  /* 0x000000001a1a7220 */ /* 0x080fe20000400000 */
[----:B------:R-:W-:Y:S01]  /*44e0*/  LEA R4, P1, R12, UR4, 0x1 ;  /* 0x000000040c047c11 */ /* 0x000fe2000f8208ff */
[----:B------:R-:W-:Y:S01]  /*44f0*/  FMUL R27, R27, R0 ;  /* 0x000000001b1b7220 */ /* 0x000fe20000400000 */
[----:B------:R-:W-:Y:S01]  /*4500*/  F2FP.F16.F32.PACK_AB R24, RZ, R24 ;  /* 0x00000018ff18723e */ /* 0x000fe200000000ff */
[-C--:B------:R-:W-:Y:S01]  /*4510*/  FMUL R28, R28, R0.reuse ;  /* 0x000000001c1c7220 */ /* 0x080fe20000400000 */
[----:B------:R-:W-:Y:S01]  /*4520*/  LEA.HI.X R5, R12, UR5, R7, 0x1, P1 ;  /* 0x000000050c057c11 */ /* 0x000fe200088f0c07 */
[-C--:B------:R-:W-:Y:S01]  /*4530*/  FMUL R29, R29, R0.reuse ;  /* 0x000000001d1d7220 */ /* 0x080fe20000400000 */
[----:B------:R-:W-:Y:S01]  /*4540*/  F2FP.F16.F32.PACK_AB R25, RZ, R25 ;  /* 0x00000019ff19723e */ /* 0x000fe200000000ff */
[-C--:B------:R-:W-:Y:S01]  /*4550*/  FMUL R30, R30, R0.reuse ;  /* 0x000000001e1e7220 */ /* 0x080fe20000400000 */
[----:B------:R-:W-:Y:S01]  /*4560*/  ISETP.GT.AND P3, PT, R10, 0x8, P3 ;  /* 0x000000080a00780c */ /* 0x000fe20001f64270 */
[----:B------:R-:W-:Y:S01]  /*4570*/  @P2 STG.E.U16 desc[UR12][R4.64], R24 ;  /* 0x0000001804002986 */ /* 0x000fe2000c10150c */
[----:B------:R-:W-:Y:S01]  /*4580*/  SHF.L.U64.HI R11, R16, 0x1, R11 ;  /* 0x00000001100b7819 */ /* 0x000fe2000001020b */
[----:B------:R-:W-:Y:S01]  /*4590*/  FMUL R31, R31, R0 ;  /* 0x000000001f1f7220 */ /* 0x000fe20000400000 */
[----:B------:R-:W-:Y:S01]  /*45a0*/  ISETP.GT.AND P2, PT, R10, 0x8, P0 ;  /* 0x000000080a00780c */ /* 0x000fe20000744270 */
[----:B------:R-:W-:Y:S01]  /*45b0*/  @P4 STG.E.U16 desc[UR12][R4.64+0x2], R25 ;  /* 0x0000021904004986 */ /* 0x000fe2000c10150c */
[----:B------:R-:W-:Y:S01]  /*45c0*/  LEA R16, P4, R16, R4, 0x1 ;  /* 0x0000000410107211 */ /* 0x000fe200078808ff */
[-C--:B------:R-:W-:Y:S01]  /*45d0*/  FMUL R32, R32, R0.reuse ;  /* 0x0000000020207220 */ /* 0x080fe20000400000 */
[C---:B------:R-:W-:Y:S01]  /*45e0*/  ISETP.GT.AND P1, PT, R2.reuse, 0x8, PT ;  /* 0x000000080200780c */ /* 0x040fe20003f24270 */
[-C--:B------:R-:W-:Y:S01]  /*45f0*/  FMUL R33, R33, R0.reuse ;  /* 0x0000000021217220 */ /* 0x080fe20000400000 */
[----:B------:R-:W-:Y:S01]  /*4600*/  ISETP.GT.AND P0, PT, R2, 0x9, PT ;  /* 0x000000090200780c */ /* 0x000fe20003f04270 */
[----:B------:R-:W-:Y:S01]  /*4610*/  IMAD.X R17, R11, 0x1, R5, P4 ;  /* 0x000000010b117824 */ /* 0x000fe200020e0605 */
[C---:B------:R-:W-:Y:S01]  /*4620*/  ISETP.GT.AND P5, PT, R10.reuse, RZ, P1 ;  /* 0x000000ff0a00720c */ /* 0x040fe20000fa4270 */
[--C-:B------:R-:W-:Y:S01]  /*4630*/  @P3 IMAD.MOV.U32 R6, RZ, RZ, R16.reuse ;  /* 0x000000ffff063224 */ /* 0x100fe200078e0010 */
[C---:B------:R-:W-:Y:S01]  /*4640*/  ISETP.GT.AND P4, PT, R10.reuse, RZ, P0 ;  /* 0x000000ff0a00720c */ /* 0x040fe20000784270 */
[--C-:B------:R-:W-:Y:S01]  /*4650*/  @P3 IMAD.MOV.U32 R7, RZ, RZ, R17.reuse ;  /* 0x000000ffff073224 */ /* 0x100fe200078e0011 */
[----:B------:R-:W-:Y:S01]  /*4660*/  ISETP.GT.AND P1, PT, R10, 0x8, P1 ;  /* 0x000000080a00780c */ /* 0x000fe20000f24270 */
[----:B------:R-:W-:Y:S01]  /*4670*/  FMUL R34, R34, R0 ;  /* 0x0000000022227220 */ /* 0x000fe20000400000 */
[----:B------:R-:W-:Y:S01]  /*4680*/  F2FP.F16.F32.PACK_AB R26, RZ, R26 ;  /* 0x0000001aff1a723e */ /* 0x000fe200000000ff */
[-C--:B------:R-:W-:Y:S01]  /*4690*/  FMUL R35, R35, R0.reuse ;  /* 0x0000000023237220 */ /* 0x080fe20000400000 */
[----:B------:R-:W-:Y:S01]  /*46a0*/  F2FP.F16.F32.PACK_AB R27, RZ, R27 ;  /* 0x0000001bff1b723e */ /* 0x000fe200000000ff */
[----:B------:R-:W-:Y:S01]  /*46b0*/  FMUL R36, R36, R0 ;  /* 0x0000000024247220 */ /* 0x000fe20000400000 */
[----:B------:R-:W-:Y:S01]  /*46c0*/  F2FP.F16.F32.PACK_AB R28, RZ, R28 ;  /* 0x0000001cff1c723e */ /* 0x000fe200000000ff */
[----:B------:R-:W-:Y:S01]  /*46d0*/  @P2 STG.E.U16 desc[UR12][R16.64], R26 ;  /* 0x0000001a10002986 */ /* 0x000fe2000c10150c */
[----:B------:R-:W-:Y:S01]  /*46e0*/  F2FP.F16.F32.PACK_AB R29, RZ, R29 ;  /* 0x0000001dff1d723e */ /* 0x000fe200000000ff */
[-C--:B------:R-:W-:Y:S01]  /*46f0*/  FMUL R37, R37, R0.reuse ;  /* 0x0000000025257220 */ /* 0x080fe20000400000 */
[----:B------:R-:W-:Y:S01]  /*4700*/  ISETP.GT.AND P2, PT, R10, 0x8, P0 ;  /* 0x000000080a00780c */ /* 0x000fe20000744270 */
[----:B------:R0:W-:Y:S01]  /*4710*/  @P3 STG.E.U16 desc[UR12][R6.64+0x2], R27 ;  /* 0x0000021b06003986 */ /* 0x0001e2000c10150c */
[----:B------:R-:W-:Y:S01]  /*4720*/  ISETP.GT.AND P3, PT, R2, 0x10, PT ;  /* 0x000000100200780c */ /* 0x000fe20003f64270 */
[----:B------:R-:W-:Y:S01]  /*4730*/  FMUL R38, R38, R0 ;  /* 0x0000000026267220 */ /* 0x000fe20000400000 */
[----:B------:R-:W-:Y:S01]  /*4740*/  F2FP.F16.F32.PACK_AB R30, RZ, R30 ;  /* 0x0000001eff1e723e */ /* 0x000fe200000000ff */
[----:B------:R-:W-:Y:S01]  /*4750*/  @P5 STG.E.U16 desc[UR12][R4.64+0x10], R28 ;  /* 0x0000101c04005986 */ /* 0x000fe2000c10150c */
[----:B------:R-:W-:Y:S01]  /*4760*/  ISETP.GT.AND P0, PT, R2, 0x11, PT ;  /* 0x000000110200780c */ /* 0x000fe20003f04270 */
[-C--:B------:R-:W-:Y:S01]  /*4770*/  FMUL R39, R39, R0.reuse ;  /* 0x0000000027277220 */ /* 0x080fe20000400000 */
[----:B------:R-:W-:Y:S01]  /*4780*/  F2FP.F16.F32.PACK_AB R31, RZ, R31 ;  /* 0x0000001fff1f723e */ /* 0x000fe200000000ff */
[----:B------:R-:W-:Y:S01]  /*4790*/  @P4 STG.E.U16 desc[UR12][R4.64+0x12], R29 ;  /* 0x0000121d04004986 */ /* 0x000fe2000c10150c */
[----:B------:R-:W-:Y:S01]  /*47a0*/  ISETP.GT.AND P4, PT, R10, RZ, P3 ;  /* 0x000000ff0a00720c */ /* 0x000fe20001f84270 */
[----:B------:R-:W-:Y:S01]  /*47b0*/  FMUL R40, R40, R0 ;  /* 0x0000000028287220 */ /* 0x000fe20000400000 */
[C---:B------:R-:W-:Y:S01]  /*47c0*/  ISETP.GT.AND P3, PT, R10.reuse, 0x8, P3 ;  /* 0x000000080a00780c */ /* 0x040fe20001f64270 */
[--C-:B0-----:R-:W-:Y:S01]  /*47d0*/  @P1 IMAD.MOV.U32 R6, RZ, RZ, R16.reuse ;  /* 0x000000ffff061224 */ /* 0x101fe200078e0010 */
[----:B------:R-:W-:Y:S01]  /*47e0*/  ISETP.GT.AND P5, PT, R10, RZ, P0 ;  /* 0x000000ff0a00720c */ /* 0x000fe200007a4270 */
[--C-:B------:R-:W-:Y:S01]  /*47f0*/  @P1 IMAD.MOV.U32 R7, RZ, RZ, R17.reuse ;  /* 0x000000ffff071224 */ /* 0x100fe200078e0011 */
[----:B------:R-:W-:Y:S01]  /*4800*/  F2FP.F16.F32.PACK_AB R32, RZ, R32 ;  /* 0x00000020ff20723e */ /* 0x000fe200000000ff */
[-C--:B------:R-:W-:Y:S01]  /*4810*/  FMUL R41, R41, R0.reuse ;  /* 0x0000000029297220 */ /* 0x080fe20000400000 */
[----:B------:R-:W-:Y:S01]  /*4820*/  F2FP.F16.F32.PACK_AB R33, RZ, R33 ;  /* 0x00000021ff21723e */ /* 0x000fe200000000ff */
[-C--:B------:R-:W-:Y:S01]  /*4830*/  FMUL R42, R42, R0.reuse ;  /* 0x000000002a2a7220 */ /* 0x080fe20000400000 */
[----:B------:R0:W-:Y:S01]  /*4840*/  @P1 STG.E.U16 desc[UR12][R6.64+0x10], R30 ;  /* 0x0000101e06001986 */ /* 0x0001e2000c10150c */
[----:B------:R-:W-:Y:S01]  /*4850*/  ISETP.GT.AND P1, PT, R10, 0x8, P0 ;  /* 0x000000080a00780c */ /* 0x000fe20000724270 */
[----:B------:R-:W-:Y:S01]  /*4860*/  FMUL R43, R43, R0 ;  /* 0x000000002b2b7220 */ /* 0x000fe20000400000 */
[----:B------:R-:W-:Y:S01]  /*4870*/  F2FP.F16.F32.PACK_AB R34, RZ, R34 ;  /* 0x00000022ff22723e */ /* 0x000fe200000000ff */
[-C--:B------:R-:W-:Y:S01]  /*4880*/  FMUL R44, R44, R0.reuse ;  /* 0x000000002c2c7220 */ /* 0x080fe20000400000 */
[----:B------:R-:W-:Y:S01]  /*4890*/  F2FP.F16.F32.PACK_AB R35, RZ, R35 ;  /* 0x00000023ff23723e */ /* 0x000fe200000000ff */
[-C--:B------:R-:W-:Y:S01]  /*48a0*/  FMUL R45, R45, R0.reuse ;  /* 0x000000002d2d7220 */ /* 0x080fe20000400000 */
[----:B------:R-:W-:Y:S01]  /*48b0*/  ISETP.GT.AND P0, PT, R2, 0x19, PT ;  /* 0x000000190200780c */ /* 0x000fe20003f04270 */
[----:B------:R-:W-:Y:S01]  /*48c0*/  FMUL R46, R46, R0 ;  /* 0x000000002e2e7220 */ /* 0x000fe20000400000 */
[----:B------:R-:W-:Y:S01]  /*48d0*/  F2FP.F16.F32.PACK_AB R36, RZ, R36 ;  /* 0x00000024ff24723e */ /* 0x000fe200000000ff */
[----:B------:R-:W-:Y:S01]  /*48e0*/  FMUL R47, R47, R0 ;  /* 0x000000002f2f7220 */ /* 0x000fe20000400000 */
[----:B------:R-:W-:Y:S01]  /*48f0*/  F2FP.F16.F32.PACK_AB R37, RZ, R37 ;  /* 0x00000025ff25723e */ /* 0x000fe200000000ff */
[--C-:B0-----:R-:W-:Y:S01]  /*4900*/  @P2 IMAD.MOV.U32 R6, RZ, RZ, R16.reuse ;  /* 0x000000ffff062224 */ /* 0x101fe200078e0010 */
[----:B------:R-:W-:Y:S01]  /*4910*/  F2FP.F16.F32.PACK_AB R38, RZ, R38 ;  /* 0x00000026ff26723e */ /* 0x000fe200000000ff */
[--C-:B------:R-:W-:Y:S01]  /*4920*/  @P2 IMAD.MOV.U32 R7, RZ, RZ, R17.reuse ;  /* 0x000000ffff072224 */ /* 0x100fe200078e0011 */
[----:B------:R-:W-:Y:S01]  /*4930*/  F2FP.F16.F32.PACK_AB R39, RZ, R39 ;  /* 0x00000027ff27723e */ /* 0x000fe200000000ff */
[----:B------:R-:W-:Y:S01]  /*4940*/  FMUL R48, R48, R0 ;  /* 0x0000000030307220 */ /* 0x000fe20000400000 */
[----:B------:R-:W-:Y:S01]  /*4950*/  F2FP.F16.F32.PACK_AB R40, RZ, R40 ;  /* 0x00000028ff28723e */ /* 0x000fe200000000ff */
[-C--:B------:R-:W-:Y:S01]  /*4960*/  FMUL R49, R49, R0.reuse ;  /* 0x0000000031317220 */ /* 0x080fe20000400000 */
[----:B------:R0:W-:Y:S01]  /*4970*/  @P2 STG.E.U16 desc[UR12][R6.64+0x12], R31 ;  /* 0x0000121f06002986 */ /* 0x0001e2000c10150c */
[----:B------:R-:W-:Y:S01]  /*4980*/  ISETP.GT.AND P2, PT, R2, 0x18, PT ;  /* 0x000000180200780c */ /* 0x000fe20003f44270 */
[-C--:B------:R-:W-:Y:S01]  /*4990*/  FMUL R50, R50, R0.reuse ;  /* 0x0000000032327220 */ /* 0x080fe20000400000 */
[----:B------:R-:W-:Y:S01]  /*49a0*/  F2FP.F16.F32.PACK_AB R41, RZ, R41 ;  /* 0x00000029ff29723e */ /* 0x000fe200000000ff */
[----:B------:R-:W-:Y:S01]  /*49b0*/  @P4 STG.E.U16 desc[UR12][R4.64+0x20], R32 ;  /* 0x0000202004004986 */ /* 0x000fe2000c10150c */
[C---:B------:R-:W-:Y:S01]  /*49c0*/  ISETP.GT.AND P4, PT, R10.reuse, RZ, P2 ;  /* 0x000000ff0a00720c */ /* 0x040fe20001784270 */
[-C--:B------:R-:W-:Y:S01]  /*49d0*/  FMUL R51, R51, R0.reuse ;  /* 0x0000000033337220 */ /* 0x080fe20000400000 */
[C---:B------:R-:W-:Y:S01]  /*49e0*/  ISETP.GT.AND P2, PT, R10.reuse, 0x8, P2 ;  /* 0x000000080a00780c */ /* 0x040fe20001744270 */
[----:B------:R-:W-:Y:S01]  /*49f0*/  @P5 STG.E.U16 desc[UR12][R4.64+0x22], R33 ;  /* 0x0000222104005986 */ /* 0x000fe2000c10150c */
[----:B------:R-:W-:Y:S01]  /*4a00*/  ISETP.GT.AND P5, PT, R10, RZ, P0 ;  /* 0x000000ff0a00720c */ /* 0x000fe200007a4270 */
[----:B------:R-:W-:Y:S01]  /*4a10*/  FMUL R52, R52, R0 ;  /* 0x0000000034347220 */ /* 0x000fe20000400000 */
[----:B------:R-:W-:Y:S01]  /*4a20*/  F2FP.F16.F32.PACK_AB R42, RZ, R42 ;  /* 0x0000002aff2a723e */ /* 0x000fe200000000ff */
[--C-:B0-----:R-:W-:Y:S01]  /*4a30*/  @P3 IMAD.MOV.U32 R6, RZ, RZ, R16.reuse ;  /* 0x000000ffff063224 */ /* 0x101fe200078e0010 */
[----:B------:R-:W-:Y:S01]  /*4a40*/  F2FP.F16.F32.PACK_AB R43, RZ, R43 ;  /* 0x0000002bff2b723e */ /* 0x000fe200000000ff */
[--C-:B------:R-:W-:Y:S01]  /*4a50*/  @P3 IMAD.MOV.U32 R7, RZ, RZ, R17.reuse ;  /* 0x000000ffff073224 */ /* 0x100fe200078e0011 */
[----:B------:R-:W-:Y:S01]  /*4a60*/  F2FP.F16.F32.PACK_AB R44, RZ, R44 ;  /* 0x0000002cff2c723e */ /* 0x000fe200000000ff */
[-C--:B------:R-:W-:Y:S01]  /*4a70*/  FMUL R53, R53, R0.reuse ;  /* 0x0000000035357220 */ /* 0x080fe20000400000 */
[----:B------:R-:W-:Y:S01]  /*4a80*/  F2FP.F16.F32.PACK_AB R45, RZ, R45 ;  /* 0x0000002dff2d723e */ /* 0x000fe200000000ff */
[-C--:B------:R-:W-:Y:S01]  /*4a90*/  FMUL R54, R54, R0.reuse ;  /* 0x0000000036367220 */ /* 0x080fe20000400000 */
[----:B------:R0:W-:Y:S01]  /*4aa0*/  @P3 STG.E.U16 desc[UR12][R6.64+0x20], R34 ;  /* 0x0000202206003986 */ /* 0x0001e2000c10150c */
[----:B------:R-:W-:Y:S01]  /*4ab0*/  ISETP.GT.AND P3, PT, R2, 0x20, PT ;  /* 0x000000200200780c */ /* 0x000fe20003f64270 */
[----:B------:R-:W-:Y:S01]  /*4ac0*/  FMUL R55, R55, R0 ;  /* 0x0000000037377220 */ /* 0x000fe20000400000 */
[----:B------:R-:W-:Y:S01]  /*4ad0*/  F2FP.F16.F32.PACK_AB R46, RZ, R46 ;  /* 0x0000002eff2e723e */ /* 0x000fe200000000ff */
[-C--:B------:R-:W-:Y:S01]  /*4ae0*/  FMUL R56, R56, R0.reuse ;  /* 0x0000000038387220 */ /* 0x080fe20000400000 */
[----:B------:R-:W-:Y:S01]  /*4af0*/  F2FP.F16.F32.PACK_AB R47, RZ, R47 ;  /* 0x0000002fff2f723e */ /* 0x000fe200000000ff */
[----:B------:R-:W-:Y:S01]  /*4b00*/  FMUL R57, R57, R0 ;  /* 0x0000000039397220 */ /* 0x000fe20000400000 */
[----:B------:R-:W-:Y:S01]  /*4b10*/  F2FP.F16.F32.PACK_AB R48, RZ, R48 ;  /* 0x00000030ff30723e */ /* 0x000fe200000000ff */
[-C--:B------:R-:W-:Y:S01]  /*4b20*/  FMUL R58, R58, R0.reuse ;  /* 0x000000003a3a7220 */ /* 0x080fe20000400000 */
[----:B------:R-:W-:Y:S01]  /*4b30*/  F2FP.F16.F32.PACK_AB R49, RZ, R49 ;  /* 0x00000031ff31723e */ /* 0x000fe200000000ff */
        /* <DEDUP_REMOVED lines=10> */
[----:B------:R-:W-:Y:S01]  /*4be0*/  ISETP.GT.AND P1, PT, R10, 0x8, P0 ;  /* 0x000000080a00780c */ /* 0x000fe20000724270 */
[-C--:B------:R-:W-:Y:S01]  /*4bf0*/  FMUL R62, R62, R0.reuse ;  /* 0x000000003e3e7220 */ /* 0x080fe20000400000 */
[----:B------:R-:W-:Y:S01]  /*4c00*/  ISETP.GT.AND P0, PT, R2, 0x21, PT ;  /* 0x000000210200780c */ /* 0x000fe20003f04270 */
        /* <DEDUP_REMOVED lines=65> */
[----:B0-----:R-:W-:Y:S01]  /*5020*/  @P1 IMAD.MOV.U32 R6, RZ, RZ, R16 ;  /* 0x000000ffff061224 */ /* 0x001fe200078e0010 */
[----:B------:R-:W-:Y:S01]  /*5030*/  F2FP.F16.F32.PACK_AB R75, RZ, R75 ;  /* 0x0000004bff4b723e */ /* 0x000fe200000000ff */
[----:B------:R-:W-:Y:S01]  /*5040*/  @P1 IMAD.MOV.U32 R7, RZ, RZ, R17 ;  /* 0x000000ffff071224 */ /* 0x000fe200078e0011 */
        /* <DEDUP_REMOVED lines=10> */
[----:B------:R-:W-:Y:S01]  /*50f0*/  FMUL R0, R87, R0 ;  /* 0x0000000057007220 */ /* 0x000fe20000400000 */
[C---:B------:R-:W-:Y:S01]  /*5100*/  ISETP.GT.AND P3, PT, R10.reuse, 0x8, P3 ;  /* 0x000000080a00780c */ /* 0x040fe20001f64270 */
[----:B------:R-:W-:Y:S01]  /*5110*/  @P5 STG.E.U16 desc[UR12][R4.64+0x52], R45 ;  /* 0x0000522d04005986 */ /* 0x000fe2000c10150c */
[----:B------:R-:W-:-:S02]  /*5120*/  ISETP.GT.AND P5, PT, R10, RZ, P0 ;  /* 0x000000ff0a00720c */ /* 0x000fc400007a4270 */
[----:B------:R-:W-:Y:S01]  /*5130*/  F2FP.F16.F32.PACK_AB R78, RZ, R78 ;  /* 0x0000004eff4e723e */ /* 0x000fe200000000ff */
[----:B0-----:R-:W-:Y:S01]  /*5140*/  @P2 IMAD.MOV.U32 R6, RZ, RZ, R16 ;  /* 0x000000ffff062224 */ /* 0x001fe200078e0010 */
[----:B------:R-:W-:Y:S01]  /*5150*/  F2FP.F16.F32.PACK_AB R79, RZ, R79 ;  /* 0x0000004fff4f723e */ /* 0x000fe200000000ff */
[----:B------:R-:W-:Y:S01]  /*5160*/  @P2 IMAD.MOV.U32 R7, RZ, RZ, R17 ;  /* 0x000000ffff072224 */ /* 0x000fe200078e0011 */
[----:B------:R-:W-:Y:S02]  /*5170*/  F2FP.F16.F32.PACK_AB R80, RZ, R80 ;  /* 0x00000050ff50723e */ /* 0x000fe400000000ff */
[----:B------:R-:W-:Y:S02]  /*5180*/  F2FP.F16.F32.PACK_AB R81, RZ, R81 ;  /* 0x00000051ff51723e */ /* 0x000fe400000000ff */
[----:B------:R0:W-:Y:S01]  /*5190*/  @P2 STG.E.U16 desc[UR12][R6.64+0x50], R46 ;  /* 0x0000502e06002986 */ /* 0x0001e2000c10150c */
[----:B------:R-:W-:Y:S02]  /*51a0*/  ISETP.GT.AND P2, PT, R2, 0x38, PT ;  /* 0x000000380200780c */ /* 0x000fe40003f44270 */
[----:B------:R-:W-:-:S02]  /*51b0*/  F2FP.F16.F32.PACK_AB R82, RZ, R82 ;  /* 0x00000052ff52723e */ /* 0x000fc400000000ff */
[----:B------:R-:W-:Y:S02]  /*51c0*/  F2FP.F16.F32.PACK_AB R83, RZ, R83 ;  /* 0x00000053ff53723e */ /* 0x000fe400000000ff */
[----:B------:R-:W-:Y:S02]  /*51d0*/  F2FP.F16.F32.PACK_AB R84, RZ, R84 ;  /* 0x00000054ff54723e */ /* 0x000fe400000000ff */
[----:B------:R-:W-:Y:S02]  /*51e0*/  F2FP.F16.F32.PACK_AB R85, RZ, R85 ;  /* 0x00000055ff55723e */ /* 0x000fe400000000ff */
[----:B------:R-:W-:Y:S01]  /*51f0*/  F2FP.F16.F32.PACK_AB R86, RZ, R86 ;  /* 0x00000056ff56723e */ /* 0x000fe200000000ff */
[----:B0-----:R-:W-:Y:S02]  /*5200*/  @P1 IMAD.MOV.U32 R6, RZ, RZ, R16 ;  /* 0x000000ffff061224 */ /* 0x001fe400078e0010 */
[----:B------:R-:W-:-:S05]  /*5210*/  @P1 IMAD.MOV.U32 R7, RZ, RZ, R17 ;  /* 0x000000ffff071224 */ /* 0x000fca00078e0011 */
[----:B------:R0:W-:Y:S01]  /*5220*/  @P1 STG.E.U16 desc[UR12][R6.64+0x52], R47 ;  /* 0x0000522f06001986 */ /* 0x0001e2000c10150c */
[----:B------:R-:W-:Y:S02]  /*5230*/  ISETP.GT.AND P1, PT, R10, 0x8, P0 ;  /* 0x000000080a00780c */ /* 0x000fe40000724270 */
[----:B------:R-:W-:Y:S01]  /*5240*/  ISETP.GT.AND P0, PT, R2, 0x39, PT ;  /* 0x000000390200780c */ /* 0x000fe20003f04270 */
[----:B------:R-:W-:Y:S01]  /*5250*/  @P4 STG.E.U16 desc[UR12][R4.64+0x60], R48 ;  /* 0x0000603004004986 */ /* 0x000fe2000c10150c */
[C---:B------:R-:W-:Y:S02]  /*5260*/  ISETP.GT.AND P4, PT, R10.reuse, RZ, P2 ;  /* 0x000000ff0a00720c */ /* 0x040fe40001784270 */
[C---:B------:R-:W-:Y:S01]  /*5270*/  ISETP.GT.AND P2, PT, R10.reuse, 0x8, P2 ;  /* 0x000000080a00780c */ /* 0x040fe20001744270 */
[----:B------:R-:W-:Y:S01]  /*5280*/  @P5 STG.E.U16 desc[UR12][R4.64+0x62], R49 ;  /* 0x0000623104005986 */ /* 0x000fe2000c10150c */
[----:B------:R-:W-:Y:S01]  /*5290*/  ISETP.GT.AND P5, PT, R10, RZ, P0 ;  /* 0x000000ff0a00720c */ /* 0x000fe200007a4270 */
[----:B0-----:R-:W-:-:S02]  /*52a0*/  @P3 IMAD.MOV.U32 R6, RZ, RZ, R16 ;  /* 0x000000ffff063224 */ /* 0x001fc400078e0010 */
[----:B------:R-:W-:-:S05]  /*52b0*/  @P3 IMAD.MOV.U32 R7, RZ, RZ, R17 ;  /* 0x000000ffff073224 */ /* 0x000fca00078e0011 */
[----:B------:R0:W-:Y:S01]  /*52c0*/  @P3 STG.E.U16 desc[UR12][R6.64+0x60], R50 ;  /* 0x0000603206003986 */ /* 0x0001e2000c10150c */
[----:B------:R-:W-:Y:S01]  /*52d0*/  ISETP.GT.AND P3, PT, R2, 0x40, PT ;  /* 0x000000400200780c */ /* 0x000fe20003f64270 */
        /* <DEDUP_REMOVED lines=37> */
[C---:B------:R-:W-:Y:S02]  /*5530*/  ISETP.GT.AND P5, PT, R10.reuse, RZ, P0 ;  /* 0x000000ff0a00720c */ /* 0x040fe400007a4270 */
[----:B------:R-:W-:Y:S01]  /*5540*/  ISETP.GT.AND P0, PT, R10, 0x8, P0 ;  /* 0x000000080a00780c */ /* 0x000fe20000704270 */
[----:B0-----:R-:W-:-:S02]  /*5550*/  @P2 IMAD.MOV.U32 R6, RZ, RZ, R16 ;  /* 0x000000ffff062224 */ /* 0x001fc400078e0010 */
[----:B------:R-:W-:-:S05]  /*5560*/  @P2 IMAD.MOV.U32 R7, RZ, RZ, R17 ;  /* 0x000000ffff072224 */ /* 0x000fca00078e0011 */
[----:B------:R0:W-:Y:S01]  /*5570*/  @P2 STG.E.U16 desc[UR12][R6.64+0x90], R62 ;  /* 0x0000903e06002986 */ /* 0x0001e2000c10150c */
[----:B------:R-:W-:Y:S01]  /*5580*/  ISETP.GT.AND P2, PT, R2, 0x59, PT ;  /* 0x000000590200780c */ /* 0x000fe20003f44270 */
[----:B0-----:R-:W-:Y:S02]  /*5590*/  @P1 IMAD.MOV.U32 R6, RZ, RZ, R16 ;  /* 0x000000ffff061224 */ /* 0x001fe400078e0010 */
[----:B------:R-:W-:-:S05]  /*55a0*/  @P1 IMAD.MOV.U32 R7, RZ, RZ, R17 ;  /* 0x000000ffff071224 */ /* 0x000fca00078e0011 */
[----:B------:R0:W-:Y:S01]  /*55b0*/  @P1 STG.E.U16 desc[UR12][R6.64+0x92], R63 ;  /* 0x0000923f06001986 */ /* 0x0001e2000c10150c */
[----:B------:R-:W-:-:S03]  /*55c0*/  ISETP.GT.AND P1, PT, R2, 0x58, PT ;  /* 0x000000580200780c */ /* 0x000fc60003f24270 */
[----:B------:R-:W-:Y:S01]  /*55d0*/  @P4 STG.E.U16 desc[UR12][R4.64+0xa0], R64 ;  /* 0x0000a04004004986 */ /* 0x000fe2000c10150c */
[C---:B------:R-:W-:Y:S02]  /*55e0*/  ISETP.GT.AND P4, PT, R10.reuse, RZ, P1 ;  /* 0x000000ff0a00720c */ /* 0x040fe40000f84270 */
[C---:B------:R-:W-:Y:S01]  /*55f0*/  ISETP.GT.AND P1, PT, R10.reuse, 0x8, P1 ;  /* 0x000000080a00780c */ /* 0x040fe20000f24270 */
[----:B------:R-:W-:Y:S01]  /*5600*/  @P5 STG.E.U16 desc[UR12][R4.64+0xa2], R65 ;  /* 0x0000a24104005986 */ /* 0x000fe2000c10150c */
[C---:B------:R-:W-:Y:S02]  /*5610*/  ISETP.GT.AND P5, PT, R10.reuse, RZ, P2 ;  /* 0x000000ff0a00720c */ /* 0x040fe400017a4270 */
[----:B------:R-:W-:Y:S01]  /*5620*/  ISETP.GT.AND P2, PT, R10, 0x8, P2 ;  /* 0x000000080a00780c */ /* 0x000fe20001744270 */
[----:B0-----:R-:W-:Y:S02]  /*5630*/  @P3 IMAD.MOV.U32 R6, RZ, RZ, R16 ;  /* 0x000000ffff063224 */ /* 0x001fe400078e0010 */
        /* <DEDUP_REMOVED lines=15> */
[----:B------:R0:W-:Y:S02]  /*5730*/  @P1 STG.E.U16 desc[UR12][R6.64+0xb0], R70 ;  /* 0x0000b04606001986 */ /* 0x0001e4000c10150c */
[----:B0-----:R-:W-:Y:S02]  /*5740*/  @P2 IMAD.MOV.U32 R6, RZ, RZ, R16 ;  /* 0x000000ffff062224 */ /* 0x001fe400078e0010 */
[----:B------:R-:W-:-:S05]  /*5750*/  @P2 IMAD.MOV.U32 R7, RZ, RZ, R17 ;  /* 0x000000ffff072224 */ /* 0x000fca00078e0011 */
[----:B------:R0:W-:Y:S01]  /*5760*/  @P2 STG.E.U16 desc[UR12][R6.64+0xb2], R71 ;  /* 0x0000b24706002986 */ /* 0x0001e2000c10150c */
[----:B------:R-:W-:-:S03]  /*5770*/  ISETP.GT.AND P2, PT, R2, 0x71, PT ;  /* 0x000000710200780c */ /* 0x000fc60003f44270 */
[----:B------:R-:W-:Y:S01]  /*5780*/  @P4 STG.E.U16 desc[UR12][R4.64+0xc0], R72 ;  /* 0x0000c04804004986 */ /* 0x000fe2000c10150c */
[----:B------:R-:W-:-:S03]  /*5790*/  ISETP.GT.AND P4, PT, R2, 0x68, PT ;  /* 0x000000680200780c */ /* 0x000fc60003f84270 */
[----:B------:R-:W-:Y:S01]  /*57a0*/  @P5 STG.E.U16 desc[UR12][R4.64+0xc2], R73 ;  /* 0x0000c24904005986 */ /* 0x000fe2000c10150c */
[----:B------:R-:W-:Y:S02]  /*57b0*/  ISETP.GT.AND P5, PT, R2, 0x69, PT ;  /* 0x000000690200780c */ /* 0x000fe40003fa4270 */
[C---:B------:R-:W-:Y:S01]  /*57c0*/  ISETP.GT.AND P1, PT, R10.reuse, RZ, P4 ;  /* 0x000000ff0a00720c */ /* 0x040fe20002724270 */
[----:B0-----:R-:W-:Y:S01]  /*57d0*/  @P3 IMAD.MOV.U32 R6, RZ, RZ, R16 ;  /* 0x000000ffff063224 */ /* 0x001fe200078e0010 */
[C---:B------:R-:W-:Y:S01]  /*57e0*/  ISETP.GT.AND P6, PT, R10.reuse, RZ, P5 ;  /* 0x000000ff0a00720c */ /* 0x040fe20002fc4270 */
[----:B------:R-:W-:Y:S01]  /*57f0*/  @P3 IMAD.MOV.U32 R7, RZ, RZ, R17 ;  /* 0x000000ffff073224 */ /* 0x000fe200078e0011 */
[----:B------:R-:W-:-:S04]  /*5800*/  ISETP.GT.AND P4, PT, R10, 0x8, P4 ;  /* 0x000000080a00780c */ /* 0x000fc80002784270 */
[----:B------:R0:W-:Y:S01]  /*5810*/  @P3 STG.E.U16 desc[UR12][R6.64+0xc0], R74 ;  /* 0x0000c04a06003986 */ /* 0x0001e2000c10150c */
[----:B------:R-:W-:-:S06]  /*5820*/  ISETP.GT.AND P3, PT, R2, 0x70, PT ;  /* 0x000000700200780c */ /* 0x000fcc0003f64270 */
[----:B------:R-:W-:Y:S02]  /*5830*/  @P6 IMAD.MOV.U32 R3, RZ, RZ, R5 ;  /* 0x000000ffff036224 */ /* 0x000fe400078e0005 */
[----:B0-----:R-:W-:Y:S02]  /*5840*/  @P0 IMAD.MOV.U32 R6, RZ, RZ, R16 ;  /* 0x000000ffff060224 */ /* 0x001fe400078e0010 */
[----:B------:R-:W-:-:S05]  /*5850*/  @P0 IMAD.MOV.U32 R7, RZ, RZ, R17 ;  /* 0x000000ffff070224 */ /* 0x000fca00078e0011 */
[----:B------:R-:W-:Y:S01]  /*5860*/  @P0 STG.E.U16 desc[UR12][R6.64+0xc2], R75 ;  /* 0x0000c24b06000986 */ /* 0x000fe2000c10150c */
[----:B------:R-:W-:-:S03]  /*5870*/  ISETP.GT.AND P0, PT, R2, 0x79, PT ;  /* 0x000000790200780c */ /* 0x000fc60003f04270 */
[----:B------:R-:W-:Y:S01]  /*5880*/  @P1 STG.E.U16 desc[UR12][R4.64+0xd0], R76 ;  /* 0x0000d04c04001986 */ /* 0x000fe2000c10150c */
[----:B------:R-:W-:Y:S01]  /*5890*/  ISETP.GT.AND P1, PT, R2, 0x78, PT ;  /* 0x000000780200780c */ /* 0x000fe20003f24270 */
[----:B------:R-:W-:-:S05]  /*58a0*/  @P6 IMAD.MOV.U32 R2, RZ, RZ, R4 ;  /* 0x000000ffff026224 */ /* 0x000fca00078e0004 */
[----:B------:R0:W-:Y:S01]  /*58b0*/  @P6 STG.E.U16 desc[UR12][R2.64+0xd2], R77 ;  /* 0x0000d24d02006986 */ /* 0x0001e2000c10150c */
[C---:B------:R-:W-:Y:S02]  /*58c0*/  ISETP.GT.AND P6, PT, R10.reuse, 0x8, P5 ;  /* 0x000000080a00780c */ /* 0x040fe40002fc4270 */
[C---:B------:R-:W-:Y:S02]  /*58d0*/  ISETP.GT.AND P5, PT, R10.reuse, RZ, P3 ;  /* 0x000000ff0a00720c */ /* 0x040fe40001fa4270 */
[----:B------:R-:W-:Y:S01]  /*58e0*/  ISETP.GT.AND P3, PT, R10, 0x8, P3 ;  /* 0x000000080a00780c */ /* 0x000fe20001f64270 */
[----:B0-----:R-:W-:Y:S02]  /*58f0*/  @P4 IMAD.MOV.U32 R2, RZ, RZ, R16 ;  /* 0x000000ffff024224 */ /* 0x001fe400078e0010 */
[----:B------:R-:W-:-:S05]  /*5900*/  @P4 IMAD.MOV.U32 R3, RZ, RZ, R17 ;  /* 0x000000ffff034224 */ /* 0x000fca00078e0011 */
[----:B------:R0:W-:Y:S01]  /*5910*/  @P4 STG.E.U16 desc[UR12][R2.64+0xd0], R78 ;  /* 0x0000d04e02004986 */ /* 0x0001e2000c10150c */
        /* <DEDUP_REMOVED lines=14> */
[----:B------:R0:W-:Y:S02]  /*5a00*/  @P4 STG.E.U16 desc[UR12][R2.64+0xe2], R81 ;  /* 0x0000e25102004986 */ /* 0x0001e4000c10150c */
        /* <DEDUP_REMOVED lines=8> */
[----:B------:R0:W-:Y:S04]  /*5a90*/  @P5 STG.E.U16 desc[UR12][R2.64+0xf0], R84 ;  /* 0x0000f05402005986 */ /* 0x0001e8000c10150c */
[----:B------:R1:W-:Y:S01]  /*5aa0*/  @P6 STG.E.U16 desc[UR12][R4.64+0xf2], R85 ;  /* 0x0000f25504006986 */ /* 0x0003e2000c10150c */
[----:B0-----:R-:W-:Y:S02]  /*5ab0*/  @P1 IMAD.MOV.U32 R2, RZ, RZ, R16 ;  /* 0x000000ffff021224 */ /* 0x001fe400078e0010 */
[----:B------:R-:W-:-:S05]  /*5ac0*/  @P1 IMAD.MOV.U32 R3, RZ, RZ, R17 ;  /* 0x000000ffff031224 */ /* 0x000fca00078e0011 */
[----:B------:R1:W-:Y:S01]  /*5ad0*/  @P1 STG.E.U16 desc[UR12][R2.64+0xf0], R86 ;  /* 0x0000f05602001986 */ /* 0x0003e2000c10150c */
[----:B------:R-:W-:Y:S05]  /*5ae0*/  @!P0 EXIT ;  /* 0x000000000000894d */ /* 0x000fea0003800000 */
[----:B------:R-:W-:-:S05]  /*5af0*/  F2FP.F16.F32.PACK_AB R0, RZ, R0 ;  /* 0x00000000ff00723e */ /* 0x000fca00000000ff */
[----:B------:R-:W-:Y:S01]  /*5b00*/  STG.E.U16 desc[UR12][R16.64+0xf2], R0 ;  /* 0x0000f20010007986 */ /* 0x000fe2000c10150c */
[----:B------:R-:W-:Y:S05]  /*5b10*/  EXIT ;  /* 0x000000000000794d */ /* 0x000fea0003800000 */
.L_x_10:
[----:B------:R-:W-:-:S13]  /*5b20*/  ISETP.NE.AND P0, PT, R6, RZ, PT ;  /* 0x000000ff0600720c */ /* 0x000fda0003f05270 */
[----:B------:R-:W-:Y:S05]  /*5b30*/  @P0 EXIT ;  /* 0x000000000000094d */ /* 0x000fea0003800000 */
[----:B------:R-:W-:-:S13]  /*5b40*/  ELECT P0, URZ, PT ;  /* 0x00000000003f782f */ /* 0x000fda0003800000 */
[----:B------:R-:W-:Y:S05]  /*5b50*/  @!P0 BRA `(.L_x_147) ;  /* 0x0000000400e08947 */ /* 0x000fea0003800000 */
[----:B------:R-:W-:Y:S02]  /*5b60*/  ISETP.GE.AND P0, PT, R4, 0x1, PT ;  /* 0x000000010400780c */ /* 0x000fe40003f06270 */
[----:B---3-5:R-:W-:-:S04]  /*5b70*/  SHF.R.S32.HI R3, RZ, 0x1f, R8 ;  /* 0x0000001fff037819 */ /* 0x028fc80000011408 */
[----:B-1----:R-:W-:-:S07]  /*5b80*/  LEA.HI R0, R3, R8, RZ, 0x7 ;  /* 0x0000000803007211 */ /* 0x002fce00078f38ff */
[----:B------:R-:W-:Y:S05]  /*5b90*/  @!P0 BRA `(.L_x_147) ;  /* 0x0000000400d08947 */ /* 0x000fea0003800000 */
[----:B------:R-:W0:Y:S01]  /*5ba0*/  S2R R3, SR_CTAID.X ;  /* 0x0000000000037919 */ /* 0x000e220000002500 */
[----:B------:R-:W-:Y:S01]  /*5bb0*/  LOP3.LUT R7, R0, 0xffffff80, RZ, 0xc0, !PT ;  /* 0xffffff8000077812 */ /* 0x000fe200078ec0ff */
[----:B------:R-:W-:Y:S01]  /*5bc0*/  ULDC UR4, c[0x0][0x384] ;  /* 0x0000e10000047ab9 */ /* 0x000fe20000000800 */
[----:B------:R-:W-:Y:S01]  /*5bd0*/  LOP3.LUT P0, RZ, R8, 0x1f, RZ, 0xc0, !PT ;  /* 0x0000001f08ff7812 */ /* 0x000fe2000780c0ff */
[----:B------:R-:W1:Y:S01]  /*5be0*/  S2R R9, SR_CTAID.Y ;  /* 0x0000000000097919 */ /* 0x000e620000002600 */
[----:B------:R-:W-:Y:S01]  /*5bf0*/  IMAD R0, R10, R11, RZ ;  /* 0x0000000b0a007224 */ /* 0x000fe200078e02ff */
[----:B------:R-:W-:Y:S01]  /*5c00*/  ULDC UR5, c[0x0][0x388] ;  /* 0x0000e20000057ab9 */ /* 0x000fe20000000800 */
[----:B------:R-:W-:Y:S01]  /*5c10*/  IMAD.IADD R7, R8, 0x1, -R7 ;  /* 0x0000000108077824 */ /* 0x000fe200078e0a07 */
[----:B------:R-:W-:Y:S01]  /*5c20*/  LOP3.LUT R23, R2, 0x2, RZ, 0xfc, !PT ;  /* 0x0000000202177812 */ /* 0x000fe200078efcff */
[----:B------:R-:W-:Y:S02]  /*5c30*/  IMAD.MOV.U32 R6, RZ, RZ, RZ ;  /* 0x000000ffff067224 */ /* 0x000fe400078e00ff */
[----:B------:R-:W-:Y:S01]  /*5c40*/  IMAD.MOV.U32 R10, RZ, RZ, RZ ;  /* 0x000000ffff0a7224 */ /* 0x000fe200078e00ff */
[----:B------:R-:W-:Y:S01]  /*5c50*/  ISETP.NE.AND P1, PT, R7, RZ, PT ;  /* 0x000000ff0700720c */ /* 0x000fe20003f25270 */
[----:B------:R-:W-:Y:S01]  /*5c60*/  IMAD R0, R5, R0, 0x1 ;  /* 0x0000000105007424 */ /* 0x000fe200078e0200 */
[----:B------:R-:W-:Y:S01]  /*5c70*/  ISETP.NE.OR P0, PT, R7, RZ, !P0 ;  /* 0x000000ff0700720c */ /* 0x000fe20004705670 */
[----:B------:R-:W-:-:S02]  /*5c80*/  IMAD.MOV.U32 R7, RZ, RZ, 0x1 ;  /* 0x00000001ff077424 */ /* 0x000fc400078e00ff */
[----:B0-----:R-:W-:-:S04]  /*5c90*/  IMAD.SHL.U32 R20, R3, 0x40, RZ ;  /* 0x0000004003147824 */ /* 0x001fc800078e00ff */
[----:B------:R-:W-:-:S04]  /*5ca0*/  IMAD.HI.U32 R3, R20, UR4, RZ ;  /* 0x0000000414037c27 */ /* 0x000fc8000f8e00ff */
[----:B-1----:R-:W-:Y:S01]  /*5cb0*/  IMAD.SHL.U32 R19, R9, 0x80, RZ ;  /* 0x0000008009137824 */ /* 0x002fe200078e00ff */
[----:B------:R-:W-:Y:S02]  /*5cc0*/  CS2R R8, SRZ ;  /* 0x0000000000087805 */ /* 0x000fe4000001ff00 */
[----:B------:R-:W-:Y:S01]  /*5cd0*/  SHF.R.U32.HI R3, RZ, UR5, R3 ;  /* 0x00000005ff037c19 */ /* 0x000fe20008011603 */
[----:B------:R-:W-:-:S07]  /*5ce0*/  VIADD R22, R19, 0x40 ;  /* 0x0000004013167836 */ /* 0x000fce0000000000 */
.L_x_151:
[----:B------:R-:W0:Y:S01]  /*5cf0*/  S2R R12, SR_CgaCtaId ;  /* 0x00000000000c7919 */ /* 0x000e220000008800 */
[----:B------:R-:W-:-:S04]  /*5d00*/  MOV R11, 0x400 ;  /* 0x00000400000b7802 */ /* 0x000fc80000000f00 */
[----:B0-----:R-:W-:Y:S02]  /*5d10*/  LEA R21, R12, R11, 0x18 ;  /* 0x0000000b0c157211 */ /* 0x001fe400078ec0ff */
[----:B------:R-:W-:-:S03]  /*5d20*/  SHF.L.U32 R11, R7, 0x1f, RZ ;  /* 0x0000001f070b7819 */ /* 0x000fc600000006ff */
[----:B------:R-:W-:-:S07]  /*5d30*/  IMAD R18, R6, 0x8, R21 ;  /* 0x0000000806127824 */ /* 0x000fce00078e0215 */
.L_x_148:
[----:B0-----:R0:W1:Y:S02]  /*5d40*/  SYNCS.PHASECHK.TRANS64.TRYWAIT P2, [R18+URZ+0x36090], R11 ;  /* 0x0360900b120075a7 */ /* 0x001064000804017f */
[----:B-1----:R-:W-:Y:S05]  /*5d50*/  @!P2 NANOSLEEP.SYNCS 0x989680 ;  /* 0x009896800000a95d */ /* 0x002fea0003900000 */
[----:B------:R-:W1:Y:S02]  /*5d60*/  @!P2 SYNCS.PHASECHK.TRANS64 P2, [R18+URZ+0x36090], R11 ;  /* 0x0360900b1200a5a7 */ /* 0x000e64000804007f */
[----:B-1----:R-:W-:Y:S05]  /*5d70*/  @!P2 BRA `(.L_x_148) ;  /* 0xfffffffc00f0a947 */ /* 0x002fea000383ffff */
[----:B0-----:R-:W0:Y:S02]  /*5d80*/  @!P1 LDC R11, c[0x0][0x500] ;  /* 0x00014000ff0b9b82 */ /* 0x001e240000000800 */
[----:B0-----:R0:W-:Y:S02]  /*5d90*/  @!P1 SYNCS.ARRIVE.TRANS64 RZ, [R18+URZ+0x36000], R11 ;  /* 0x0360000b12ff99a7 */ /* 0x0011e4000800003f */
[----:B0-----:R-:W-:-:S04]  /*5da0*/  PRMT R11, R23, 0x9910, RZ ;  /* 0x00009910170b7816 */ /* 0x001fc800000000ff */
[----:B------:R-:W-:-:S13]  /*5db0*/  ISETP.NE.AND P2, PT, R11, 0x2, PT ;  /* 0x000000020b00780c */ /* 0x000fda0003f45270 */
[----:B------:R-:W-:Y:S05]  /*5dc0*/  @P2 BRA `(.L_x_149) ;  /* 0x0000000000042947 */ /* 0x000fea0003800000 */
[----:B------:R-:W-:Y:S01]  /*5dd0*/  BPT.TRAP 0x1 ;  /* 0x000000040000795c */ /* 0x000fe20000300000 */
.L_x_149:
[----:B------:R-:W-:Y:S05]  /*5de0*/  @P0 BRA `(.L_x_150) ;  /* 0x0000000000040947 */ /* 0x000fea0003800000 */
[----:B------:R-:W-:Y:S01]  /*5df0*/  BPT.TRAP 0x1 ;  /* 0x000000040000795c */ /* 0x000fe20000300000 */
.L_x_150:
[----:B------:R-:W0:Y:S01]  /*5e00*/  LDC R13, c[0x0][0x380] ;  /* 0x0000e000ff0d7b82 */ /* 0x000e220000000800 */
[----:B------:R-:W-:Y:S01]  /*5e10*/  R2UR UR4, R3 ;  /* 0x00000000030472ca */ /* 0x000fe200000e0000 */
[----:B------:R-:W-:Y:S01]  /*5e20*/  ULDC UR28, c[0x0][0x38c] ;  /* 0x0000e300001c7ab9 */ /* 0x000fe20000000800 */
[----:B------:R-:W-:Y:S01]  /*5e30*/  R2UR UR10, R20 ;  /* 0x00000000140a72ca */ /* 0x000fe200000e0000 */
[----:B------:R-:W-:Y:S01]  /*5e40*/  UISETP.NE.AND UP0, UPT, UR28, 0x1, UPT ;  /* 0x000000011c00788c */ /* 0x000fe2000bf05270 */
[C---:B------:R-:W-:Y:S01]  /*5e50*/  R2UR UR26, R10.reuse ;  /* 0x000000000a1a72ca */ /* 0x040fe200000e0000 */
[----:B------:R-:W-:Y:S01]  /*5e60*/  VIADD R10, R10, 0x1 ;  /* 0x000000010a0a7836 */ /* 0x000fe20000000000 */
[----:B------:R-:W-:Y:S01]  /*5e70*/  R2UR UR7, R21 ;  /* 0x00000000150772ca */ /* 0x000fe200000e0000 */
[----:B------:R-:W1:Y:S01]  /*5e80*/  LDC.64 R14, c[0x0][0x3b8] ;  /* 0x0000ee00ff0e7b82 */ /* 0x000e620000000a00 */
[C---:B------:R-:W-:Y:S01]  /*5e90*/  IMAD R21, R6.reuse, 0x2000, R21 ;  /* 0x0000200006157824 */ /* 0x040fe200078e0215 */
[----:B------:R-:W-:Y:S01]  /*5ea0*/  R2UR UR24, R6 ;  /* 0x00000000061872ca */ /* 0x000fe200000e0000 */
[----:B------:R-:W-:Y:S01]  /*5eb0*/  ULDC.64 UR14, c[0x0][0x198] ;  /* 0x00006600000e7ab9 */ /* 0x000fe20000000a00 */
[----:B------:R-:W-:Y:S01]  /*5ec0*/  R2UR UR25, R18 ;  /* 0x00000000121972ca */ /* 0x000fe200000e0000 */
[----:B------:R-:W-:Y:S01]  /*5ed0*/  VIADD R0, R0, 0xffffffff ;  /* 0xffffffff00007836 */ /* 0x000fe20000000000 */
[----:B------:R-:W-:Y:S01]  /*5ee0*/  R2UR UR20, R9 ;  /* 0x00000000091472ca */ /* 0x000fe200000e0000 */
[----:B------:R-:W-:Y:S01]  /*5ef0*/  @UP0 ULDC.64 UR12, c[0x0][0x390] ;  /* 0x0000e400000c0ab9 */ /* 0x000fe20000000a00 */
[----:B------:R-:W1:Y:S01]  /*5f00*/  LDC.64 R16, c[0x0][0x3d8] ;  /* 0x0000f600ff107b82 */ /* 0x000e620000000a00 */
[----:B------:R-:W-:Y:S01]  /*5f10*/  R2UR UR21, R8 ;  /* 0x00000000081572ca */ /* 0x000fe200000e0000 */
[----:B------:R-:W-:Y:S01]  /*5f20*/  ULDC.64 UR16, c[0x0][0x3b0] ;  /* 0x0000ec0000107ab9 */ /* 0x000fe20000000a00 */
[----:B------:R-:W-:Y:S01]  /*5f30*/  ULDC.64 UR22, c[0x0][0x3d0] ;  /* 0x0000f40000167ab9 */ /* 0x000fe20000000a00 */
[----:B------:R-:W-:Y:S01]  /*5f40*/  R2UR UR18, R19 ;  /* 0x00000000131272ca */ /* 0x000fe200000e0000 */
[----:B------:R-:W-:Y:S01]  /*5f50*/  USHF.L.U32 UR26, UR26, 0x5, URZ ;  /* 0x000000051a1a7899 */ /* 0x000fe2000800063f */
[----:B------:R-:W-:Y:S01]  /*5f60*/  ISETP.GT.AND P5, PT, R0, 0x1, PT ;  /* 0x000000010000780c */ /* 0x000fe20003fa4270 */
[----:B------:R-:W-:Y:S01]  /*5f70*/  ULEA UR24, UR24, UR7, 0xc ;  /* 0x0000000718187291 */ /* 0x000fe2000f8e603f */
[----:B0-----:R-:W-:Y:S01]  /*5f80*/  ISETP.NE.AND P2, PT, R13, 0x1, PT ;  /* 0x000000010d00780c */ /* 0x001fe20003f45270 */
[----:B------:R-:W-:Y:S01]  /*5f90*/  UIADD3 UR25, UR25, 0x36000, URZ ;  /* 0x0003600019197890 */ /* 0x000fe2000fffe03f */
[----:B------:R-:W-:Y:S01]  /*5fa0*/  VIADD R6, R6, 0x1 ;  /* 0x0000000106067836 */ /* 0x000fe20000000000 */
[----:B------:R-:W-:Y:S01]  /*5fb0*/  UMOV UR5, 0x10000000 ;  /* 0x1000000000057882 */ /* 0x000fe20000000000 */
[----:B------:R-:W-:-:S03]  /*5fc0*/  UMOV UR19, UR26 ;  /* 0x0000001a00137c82 */ /* 0x000fc60008000000 */
[----:B------:R-:W-:-:S04]  /*5fd0*/  ISETP.NE.AND P4, PT, R6, 0x12, PT ;  /* 0x000000120600780c */ /* 0x000fc80003f85270 */
[----:B------:R-:W-:Y:S02]  /*5fe0*/  SEL R6, R6, RZ, P4 ;  /* 0x000000ff06067207 */ /* 0x000fe40002000000 */
[----:B------:R-:W-:Y:S01]  /*5ff0*/  @P2 IMAD.U32 R11, RZ, RZ, UR4 ;  /* 0x00000004ff0b2e24 */ /* 0x000fe2000f8e00ff */
[----:B------:R-:W-:Y:S01]  /*6000*/  UMOV UR4, 0x0 ;  /* 0x0000000000047882 */ /* 0x000fe20000000000 */
[----:B-1----:R-:W-:-:S03]  /*6010*/  IMAD R12, R8, R15, R17 ;  /* 0x0000000f080c7224 */ /* 0x002fc600078e0211 */
[----:B------:R-:W-:Y:S01]  /*6020*/  @P2 R2UR UR10, R11 ;  /* 0x000000000b0a22ca */ /* 0x000fe200000e0000 */
[----:B------:R-:W-:Y:S01]  /*6030*/  IMAD R11, R9, R14, R16 ;  /* 0x0000000e090b7224 */ /* 0x000fe200078e0210 */
[C---:B------:R-:W-:Y:S02]  /*6040*/  ISETP.NE.AND P2, PT, R10.reuse, R5, PT ;  /* 0x000000050a00720c */ /* 0x040fe40003f45270 */
[----:B------:R-:W-:Y:S02]  /*6050*/  SEL R14, RZ, 0x1, P4 ;  /* 0x00000001ff0e7807 */ /* 0x000fe40002000000 */
[----:B------:R-:W-:Y:S02]  /*6060*/  PRMT R11, R11, 0x40, R12 ;  /* 0x000000400b0b7816 */ /* 0x000fe4000000000c */
[----:B------:R-:W0:Y:S01]  /*6070*/  LDC R12, c[0x0][0x3c8] ;  /* 0x0000f200ff0c7b82 */ /* 0x000e220000000800 */
[----:B------:R-:W-:Y:S02]  /*6080*/  LOP3.LUT R7, R7, R14, RZ, 0x3c, !PT ;  /* 0x0000000e07077212 */ /* 0x000fe400078e3cff */
[----:B------:R-:W-:Y:S01]  /*6090*/  R2UR UR11, R11 ;  /* 0x000000000b0b72ca */ /* 0x000fe200000e0000 */
[----:B------:R-:W-:Y:S01]  /*60a0*/  VIADD R11, R9, 0x1 ;  /* 0x00000001090b7836 */ /* 0x000fe20000000000 */
[----:B------:R-:W-:Y:S01]  /*60b0*/  UIADD3 UR6, -UR10, URZ, URZ ;  /* 0x0000003f0a067290 */ /* 0x000fe2000fffe13f */
[----:B------:R-:W-:Y:S01]  /*60c0*/  SEL R10, R10, RZ, P2 ;  /* 0x000000ff0a0a7207 */ /* 0x000fe20001000000 */
[----:B------:R-:W-:Y:S01]  /*60d0*/  UIMAD.WIDE.U32 UR8, UR10, UR12, URZ ;  /* 0x0000000c0a0872a5 */ /* 0x000fe2000f8e003f */
[----:B------:R-:W-:Y:S01]  /*60e0*/  @P2 IMAD.MOV R11, RZ, RZ, R9 ;  /* 0x000000ffff0b2224 */ /* 0x000fe200078e0209 */
[----:B------:R-:W-:Y:S01]  /*60f0*/  UMOV UR29, UR10 ;  /* 0x0000000a001d7c82 */ /* 0x000fe20008000000 */
[----:B------:R-:W-:Y:S01]  /*6100*/  UMOV UR12, UR20 ;  /* 0x00000014000c7c82 */ /* 0x000fe20008000000 */
[----:B------:R-:W-:Y:S01]  /*6110*/  IMAD R13, R13, UR6, R20 ;  /* 0x000000060d0d7c24 */ /* 0x000fe2000f8e0214 */
[----:B------:R-:W-:-:S02]  /*6120*/  @UP0 USHF.R.U32.HI UR29, URZ, UR13, UR9 ;  /* 0x0000000d3f1d0299 */ /* 0x000fc40008011609 */
[----:B------:R-:W-:Y:S01]  /*6130*/  R2UR UR8, R21 ;  /* 0x00000000150872ca */ /* 0x000fe200000e0000 */
[----:B------:R-:W-:Y:S01]  /*6140*/  UIADD3 UR6, UP1, UR14, 0xf0, URZ ;  /* 0x000000f00e067890 */ /* 0x000fe2000ff3e03f */
[----:B------:R-:W-:Y:S01]  /*6150*/  R2UR UR27, R13 ;  /* 0x000000000d1b72ca */ /* 0x000fe200000e0000 */
[----:B------:R-:W-:Y:S02]  /*6160*/  UIADD3 UR9, -UR29, URZ, URZ ;  /* 0x0000003f1d097290 */ /* 0x000fe4000fffe13f */
[----:B------:R-:W-:Y:S02]  /*6170*/  UIADD3 UR14, UP2, UR14, 0x1f0, URZ ;  /* 0x000001f00e0e7890 */ /* 0x000fe4000ff5e03f */
[----:B------:R-:W-:Y:S01]  /*6180*/  UIMAD UR28, UR28, UR9, UR10 ;  /* 0x000000091c1c72a4 */ /* 0x000fe2000f8e020a */
[----:B------:R-:W-:Y:S01]  /*6190*/  R2UR UR10, R22 ;  /* 0x00000000160a72ca */ /* 0x000fe200000e0000 */
[----:B------:R-:W-:Y:S01]  /*61a0*/  UIADD3.X UR7, URZ, UR15, URZ, UP1, !UPT ;  /* 0x0000000f3f077290 */ /* 0x000fe20008ffe43f */
[C---:B0-----:R-:W-:Y:S01]  /*61b0*/  ISETP.NE.AND P3, PT, R11.reuse, R12, PT ;  /* 0x0000000c0b00720c */ /* 0x041fe20003f65270 */
[----:B------:R-:W-:Y:S01]  /*61c0*/  UIMAD UR28, UR28, UR17, UR23 ;  /* 0x000000111c1c72a4 */ /* 0x000fe2000f8e0217 */
[----:B------:R-:W-:Y:S01]  /*61d0*/  VIADD R12, R8, 0x1 ;  /* 0x00000001080c7836 */ /* 0x000fe20000000000 */
[----:B------:R-:W-:Y:S01]  /*61e0*/  UIADD3.X UR15, URZ, UR15, URZ, UP2, !UPT ;  /* 0x0000000f3f0f7290 */ /* 0x000fe200097fe43f */
[----:B------:R-:W-:Y:S01]  /*61f0*/  SEL R9, R11, RZ, P3 ;  /* 0x000000ff0b097207 */ /* 0x000fe20001800000 */
[----:B------:R-:W-:-:S02]  /*6200*/  UIMAD UR27, UR27, UR16, UR22 ;  /* 0x000000101b1b72a4 */ /* 0x000fc4000f8e0216 */
[----:B------:R-:W-:Y:S02]  /*6210*/  UPRMT UR22, UR11, 0x5410, URZ ;  /* 0x000054100b167896 */ /* 0x000fe4000800003f */
[----:B------:R-:W-:Y:S02]  /*6220*/  UIADD3 UR16, UR8, 0x12000, URZ ;  /* 0x0001200008107890 */ /* 0x000fe4000fffe03f */
[----:B------:R-:W-:Y:S01]  /*6230*/  UIADD3 UR8, UR8, 0x13000, URZ ;  /* 0x0001300008087890 */ /* 0x000fe2000fffe03f */
[----:B------:R-:W-:Y:S01]  /*6240*/  UMOV UR17, UR25 ;  /* 0x0000001900117c82 */ /* 0x000fe20008000000 */
[----:B------:R-:W-:Y:S01]  /*6250*/  UMOV UR13, UR21 ;  /* 0x00000015000d7c82 */ /* 0x000fe20008000000 */
[----:B------:R-:W-:Y:S02]  /*6260*/  UMOV UR9, UR25 ;  /* 0x0000001900097c82 */ /* 0x000fe40008000000 */
[----:B------:R0:W-:Y:S01]  /*6270*/  UTMALDG.4D.IM2COL [UR24], [UR6], UR22 ;  /* 0x00000018060073b4 */ /* 0x0001e20008058016 */
[----:B------:R-:W-:Y:S01]  /*6280*/  UMOV UR11, UR26 ;  /* 0x0000001a000b7c82 */ /* 0x000fe20008000000 */
[----:B------:R-:W-:-:S04]  /*6290*/  @P3 IMAD.MOV R12, RZ, RZ, R8 ;  /* 0x000000ffff0c3224 */ /* 0x000fc800078e0208 */
[----:B------:R-:W-:Y:S01]  /*62a0*/  IMAD.MOV.U32 R8, RZ, RZ, R12 ;  /* 0x000000ffff087224 */ /* 0x000fe200078e000c */
[----:B------:R0:W-:Y:S01]  /*62b0*/  UTMALDG.4D [UR16], [UR14], desc[UR4] ;  /* 0x000004100e0075b4 */ /* 0x0001e20008019000 */
[----:B------:R0:W-:Y:S02]  /*62c0*/  UTMALDG.4D [UR8], [UR14], desc[UR4] ;  /* 0x000004080e0075b4 */ /* 0x0001e40008019000 */
[----:B0-----:R-:W-:Y:S05]  /*62d0*/  @P5 BRA `(.L_x_151) ;  /* 0xfffffff800845947 */ /* 0x001fea000383ffff */
.L_x_147:
[----:B------:R-:W-:Y:S01]  /*62e0*/  ISETP.GE.U32.AND P2, PT, R4, 0x12, PT ;  /* 0x000000120400780c */ /* 0x000fe20003f46070 */
[----:B------:R-:W-:Y:S05]  /*62f0*/  WARPSYNC.ALL ;  /* 0x0000000000007948 */ /* 0x000fea0003800000 */
[----:B------:R-:W-:-:S07]  /*6300*/  ELECT P1, URZ, PT ;  /* 0x00000000003f782f */ /* 0x000fce0003820000 */
[----:B------:R-:W-:-:S05]  /*6310*/  @P2 IMAD.WIDE.U32 R6, R4, 0x38e38e39, RZ ;  /* 0x38e38e3904062825 */ /* 0x000fca00078e00ff */
[----:B-1---5:R-:W-:-:S04]  /*6320*/  @P2 SHF.R.U32.HI R0, RZ, 0x2, R7 ;  /* 0x00000002ff002819 */ /* 0x022fc80000011607 */
[----:B------:R-:W-:-:S04]  /*6330*/  @P2 LOP3.LUT R0, R0, 0x1, RZ, 0xc0, !PT ;  /* 0x0000000100002812 */ /* 0x000fc800078ec0ff */
[----:B------:R-:W-:Y:S01]  /*6340*/  @P2 ISETP.NE.U32.AND P0, PT, R0, 0x1, PT ;  /* 0x000000010000280c */ /* 0x000fe20003f05070 */
[----:B------:R-:W-:-:S12]  /*6350*/  @!P1 EXIT ;  /* 0x000000000000994d */ /* 0x000fd80003800000 */
[----:B------:R-:W-:Y:S01]  /*6360*/  LOP3.LUT R2, R2, 0x2, RZ, 0xfc, !PT ;  /* 0x0000000202027812 */ /* 0x000fe200078efcff */
[----:B------:R-:W-:Y:S01]  /*6370*/  IMAD.MOV.U32 R5, RZ, RZ, 0x1 ;  /* 0x00000001ff057424 */ /* 0x000fe200078e00ff */
[----:B------:R-:W-:Y:S02]  /*6380*/  @P2 ISETP.NE.U32.AND.EX P0, PT, RZ, RZ, PT, P0 ;  /* 0x000000ffff00220c */ /* 0x000fe40003f05100 */
[----:B------:R-:W-:Y:S02]  /*6390*/  ISETP.NE.AND P1, PT, R2, 0x3, PT ;  /* 0x000000030200780c */ /* 0x000fe40003f25270 */
[----:B------:R-:W-:-:S11]  /*63a0*/  @P2 SEL R5, RZ, 0x1, !P0 ;  /* 0x00000001ff052807 */ /* 0x000fd60004000000 */
[----:B------:R-:W-:Y:S05]  /*63b0*/  @!P1 BRA `(.L_x_152) ;  /* 0x0000000000049947 */ /* 0x000fea0003800000 */
[----:B------:R-:W-:Y:S01]  /*63c0*/  BPT.TRAP 0x1 ;  /* 0x000000040000795c */ /* 0x000fe20000300000 */
.L_x_152:
[----:B------:R-:W0:Y:S01]  /*63d0*/  S2R R7, SR_CgaCtaId ;  /* 0x0000000000077919 */ /* 0x000e220000008800 */
[----:B---3--:R-:W-:Y:S01]  /*63e0*/  IMAD.WIDE.U32 R2, R4, 0x38e38e39, RZ ;  /* 0x38e38e3904027825 */ /* 0x008fe200078e00ff */
[----:B------:R-:W-:-:S04]  /*63f0*/  MOV R0, 0x400 ;  /* 0x0000040000007802 */ /* 0x000fc80000000f00 */
[----:B------:R-:W-:-:S05]  /*6400*/  SHF.R.U32.HI R3, RZ, 0x2, R3 ;  /* 0x00000002ff037819 */ /* 0x000fca0000011603 */
[----:B------:R-:W-:Y:S01]  /*6410*/  IMAD R3, R3, -0x12, R4 ;  /* 0xffffffee03037824 */ /* 0x000fe200078e0204 */
[----:B0-----:R-:W-:Y:S02]  /*6420*/  LEA R0, R7, R0, 0x18 ;  /* 0x0000000007007211 */ /* 0x001fe400078ec0ff */
[----:B------:R-:W-:-:S03]  /*6430*/  SHF.L.U32 R7, R5, 0x1f, RZ ;  /* 0x0000001f05077819 */ /* 0x000fc600000006ff */
[----:B------:R-:W-:-:S04]  /*6440*/  VIADD R0, R0, 0x36090 ;  /* 0x0003609000007836 */ /* 0x000fc80000000000 */
[----:B------:R-:W-:-:S07]  /*6450*/  IMAD R2, R3, 0x8, R0 ;  /* 0x0000000803027824 */ /* 0x000fce00078e0200 */
.L_x_153:
[----:B0-----:R0:W1:Y:S02]  /*6460*/  SYNCS.PHASECHK.TRANS64.TRYWAIT P0, [R2+URZ], R7 ;  /* 0x00000007020075a7 */ /* 0x001064000800017f */
[----:B-1----:R-:W-:Y:S05]  /*6470*/  @!P0 NANOSLEEP.SYNCS 0x989680 ;  /* 0x009896800000895d */ /* 0x002fea0003900000 */
[----:B------:R-:W1:Y:S02]  /*6480*/  @!P0 SYNCS.PHASECHK.TRANS64 P0, [R2+URZ], R7 ;  /* 0x00000007020085a7 */ /* 0x000e64000800007f */
[----:B-1----:R-:W-:Y:S05]  /*6490*/  @!P0 BRA `(.L_x_153) ;  /* 0xfffffffc00f08947 */ /* 0x002fea000383ffff */
[----:B------:R-:W-:-:S05]  /*64a0*/  VIADD R3, R3, 0x1 ;  /* 0x0000000103037836 */ /* 0x000fca0000000000 */
[----:B------:R-:W-:-:S04]  /*64b0*/  ISETP.NE.AND P0, PT, R3, 0x12, PT ;  /* 0x000000120300780c */ /* 0x000fc80003f05270 */
[----:B0-----:R-:W-:Y:S02]  /*64c0*/  SEL R2, RZ, 0x1, P0 ;  /* 0x00000001ff027807 */ /* 0x001fe40000000000 */
[----:B------:R-:W-:Y:S02]  /*64d0*/  SEL R3, R3, RZ, P0 ;  /* 0x000000ff03037207 */ /* 0x000fe40000000000 */
[----:B------:R-:W-:-:S03]  /*64e0*/  LOP3.LUT R7, R5, R2, RZ, 0x3c, !PT ;  /* 0x0000000205077212 */ /* 0x000fc600078e3cff */
[----:B------:R-:W-:Y:S01]  /*64f0*/  IMAD R2, R3, 0x8, R0 ;  /* 0x0000000803027824 */ /* 0x000fe200078e0200 */
[----:B------:R-:W-:-:S07]  /*6500*/  SHF.L.U32 R5, R7, 0x1f, RZ ;  /* 0x0000001f07057819 */ /* 0x000fce00000006ff */
.L_x_154:
        /* <DEDUP_REMOVED lines=11> */
.L_x_155:
        /* <DEDUP_REMOVED lines=11> */
.L_x_156:
        /* <DEDUP_REMOVED lines=11> */
.L_x_157:
        /* <DEDUP_REMOVED lines=11> */
.L_x_158:
        /* <DEDUP_REMOVED lines=11> */
.L_x_159:
        /* <DEDUP_REMOVED lines=11> */
.L_x_160:
        /* <DEDUP_REMOVED lines=11> */
.L_x_161:
        /* <DEDUP_REMOVED lines=11> */
.L_x_162:
        /* <DEDUP_REMOVED lines=11> */
.L_x_163:
        /* <DEDUP_REMOVED lines=11> */
.L_x_164:
        /* <DEDUP_REMOVED lines=11> */
.L_x_165:
        /* <DEDUP_REMOVED lines=11> */
.L_x_166:
        /* <DEDUP_REMOVED lines=11> */
.L_x_167:
        /* <DEDUP_REMOVED lines=11> */
.L_x_168:
        /* <DEDUP_REMOVED lines=11> */
.L_x_169:
        /* <DEDUP_REMOVED lines=11> */
.L_x_170:
[----:B0-----:R0:W1:Y:S02]  /*7010*/  SYNCS.PHASECHK.TRANS64.TRYWAIT P0, [R3+URZ], R0 ;  /* 0x00000000030075a7 */ /* 0x001064000800017f */
[----:B-1----:R-:W-:Y:S05]  /*7020*/  @!P0 NANOSLEEP.SYNCS 0x989680 ;  /* 0x009896800000895d */ /* 0x002fea0003900000 */
[----:B------:R-:W1:Y:S02]  /*7030*/  @!P0 SYNCS.PHASECHK.TRANS64 P0, [R3+URZ], R0 ;  /* 0x00000000030085a7 */ /* 0x000e64000800007f */
[----:B-1----:R-:W-:Y:S05]  /*7040*/  @P0 EXIT ;  /* 0x000000000000094d */ /* 0x002fea0003800000 */
[----:B------:R-:W-:Y:S05]  /*7050*/  BRA `(.L_x_170) ;  /* 0xfffffffc00ec7947 */ /* 0x000fea000383ffff */
.L_x_171:
[----:B------:R-:W-:-:S00]  /*7060*/  BRA `(.L_x_171) ;  /* 0xfffffffc00fc7947 */ /* 0x000fc0000383ffff */
[----:B------:R-:W-:-:S00]  /*7070*/  NOP ;  /* 0x0000000000007918 */ /* 0x000fc00000000000 */
        /* <DEDUP_REMOVED lines=8> */
.L_x_172:


//--------------------- .nv.shared._ZN7cutlass13device_kernelINS_4conv6kernel13ConvUniversalINS1_16ConvProblemShapeILNS1_8OperatorE1ELi2EEENS1_10collective14CollectiveConvINS1_46MainloopSm90TmaGmmaWarpSpecializedImplicitGemmILS5_1ELi18ELi2EN4cute5tupleIJNSA_1CILi1EEESD_SD_EEENS1_36KernelImplicitTmaWarpSpecializedSm90ELi1EEENSB_IJNSC_ILi64EEENSC_ILi128EEENSB_IJNSC_ILi32EEEEEEEEENS_6half_tESM_NSA_8TiledMMAINSA_8MMA_AtomIJNSA_4SM904GMMA26MMA_64x128x16_F32F16F16_SSILNSQ_5MajorE0ELSS_1ELNSQ_7ScaleInE1ELST_1EEEEEENSA_6LayoutISE_NSB_IJNSC_ILi0EEESX_SX_EEEEENSB_IJNSA_10UnderscoreES10_S10_EEEEENS7_6detail26Sm90ImplicitGemmTileTraitsINSA_20SM90_TMA_LOAD_IM2COLENSA_14ComposedLayoutINSA_7SwizzleILi2ELi4ELi3EEENSA_18smem_ptr_flag_bitsILi16EEENSW_INSB_IJNSB_IJNSC_ILi8EEES1B_EEENSB_IJSJ_SD_EEENSB_IJSD_NSC_ILi18EEEEEEEEENSB_IJNSB_IJSJ_NSC_ILi256EEEEEENSB_IJSD_SX_EEENSB_IJSX_NSC_ILi2048EEEEEEEEEEEEEvEENS14_INSA_13SM90_TMA_LOADENS16_INS17_ILi3ELi4ELi3EEES1A_NSW_INSB_IJNSB_IJSH_NSC_ILi2EEEEEENSB_IJS1B_NSC_ILi4EEEEEES1F_EEENSB_IJNSB_IJSD_S1K_EEENSB_IJSH_NSC_ILi512EEEEEENSB_IJSX_NSC_ILi4096EEEEEEEEEEEEEvEEEENS_8epilogue10collective6detail29Sm90TmaWarpSpecializedAdapterINS28_15DefaultEpilogueISM_NSB_IJNSB_IJlllEEESD_SX_EEES2D_NS27_6thread17LinearCombinationISM_Li1EffLNS2E_9ScaleType4KindE0ELNS_15FloatRoundStyleE2ESM_EENS_4gemm15EpilogueDefaultEEEEEvvEEEEvNT_6ParamsE --------------------------
	.section	.nv.shared._ZN7cutlass13device_kernelINS_4conv6kernel13ConvUniversalINS1_16ConvProblemShapeILNS1_8OperatorE1ELi2EEENS1_10collective14CollectiveConvINS1_46MainloopSm90TmaGmmaWarpSpecializedImplicitGemmILS5_1ELi18ELi2EN4cute5tupleIJNSA_1CILi1EEESD_SD_EEENS1_36KernelImplicitTmaWarpSpecializedSm90ELi1EEENSB_IJNSC_ILi64EEENSC_ILi128EEENSB_IJNSC_ILi32EEEEEEEEENS_6half_tESM_NSA_8TiledMMAINSA_8MMA_AtomIJNSA_4SM904GMMA26MMA_64x128x16_F32F16F16_SSILNSQ_5MajorE0ELSS_1ELNSQ_7ScaleInE1ELST_1EEEEEENSA_6LayoutISE_NSB_IJNSC_ILi0EEESX_SX_EEEEENSB_IJNSA_10UnderscoreES10_S10_EEEEENS7_6detail26Sm90ImplicitGemmTileTraitsINSA_20SM90_TMA_LOAD_IM2COLENSA_14ComposedLayoutINSA_7SwizzleILi2ELi4ELi3EEENSA_18smem_ptr_flag_bitsILi16EEENSW_INSB_IJNSB_IJNSC_ILi8EEES1B_EEENSB_IJSJ_SD_EEENSB_IJSD_NSC_ILi18EEEEEEEEENSB_IJNSB_IJSJ_NSC_ILi256EEEEEENSB_IJSD_SX_EEENSB_IJSX_NSC_ILi2048EEEEEEEEEEEEEvEENS14_INSA_13SM90_TMA_LOADENS16_INS17_ILi3ELi4ELi3EEES1A_NSW_INSB_IJNSB_IJSH_NSC_ILi2EEEEEENSB_IJS1B_NSC_ILi4EEEEEES1F_EEENSB_IJNSB_IJSD_S1K_EEENSB_IJSH_NSC_ILi512EEEEEENSB_IJSX_NSC_ILi4096EEEEEEEEEEEEEvEEEENS_8epilogue10collective6detail29Sm90TmaWarpSpecializedAdapterINS28_15DefaultEpilogueISM_NSB_IJNSB_IJlllEEESD_SX_EEES2D_NS27_6thread17LinearCombinationISM_Li1EffLNS2E_9ScaleType4KindE0ELNS_15FloatRoundStyleE2ESM_EENS_4gemm15EpilogueDefaultEEEEEvvEEEEvNT_6ParamsE,"aw",@nobits
	.sectionflags	@""
	.align	16
	.zero		1024


//--------------------- .nv.shared.reserved.0     --------------------------
	.section	.nv.shared.reserved.0,"aw",@nobits
	.weak		__nv_reservedSMEM_offset_0_alias
	.size		__nv_reservedSMEM_offset_0_alias, 0, 0
	.other		__nv_reservedSMEM_offset_0_alias,@"STO_CUDA_RESERVED_SHARED STV_DEFAULT"
__nv_reservedSMEM_offset_0_alias:
	.zero		0


//--------------------- .nv.global                --------------------------
	.section	.nv.global,"aw",@nobits
.nv.global:
	.type		_ZN39_INTERNAL_14ed8087_4_k_cu_71bdaa44_27204cute1_E,@object
	.size		_ZN39_INTERNAL_14ed8087_4_k_cu_71bdaa44_27204cute1_E,(_ZN39_INTERNAL_14ed8087_4_k_cu_71bdaa44_27204cuda3std3__45__cpo6cbeginE - _ZN39_INTERNAL_14ed8087_4_k_cu_71bdaa44_27204cute1_E)
_ZN39_INTERNAL_14ed8087_4_k_cu_71bdaa44_27204cute1_E:
	.zero		1
	.type		_ZN39_INTERNAL_14ed8087_4_k_cu_71bdaa44_27204cuda3std3__45__cpo6cbeginE,@object
	.size		_ZN39_INTERNAL_14ed8087_4_k_cu_71bdaa44_27204cuda3std3__45__cpo6cbeginE,(_ZN39_INTERNAL_14ed8087_4_k_cu_71bdaa44_27204cuda3std3__48in_placeE - _ZN39_INTERNAL_14ed8087_4_k_cu_71bdaa44_27204cuda3std3__45__cpo6cbeginE)
_ZN39_INTERNAL_14ed8087_4_k_cu_71bdaa44_27204cuda3std3__45__cpo6cbeginE:
	.zero		1
	.type		_ZN39_INTERNAL_14ed8087_4_k_cu_71bdaa44_27204cuda3std3__48in_placeE,@object
	.size		_ZN39_INTERNAL_14ed8087_4_k_cu_71bdaa44_27204cuda3std3__48in_placeE,(_ZN39_INTERNAL_14ed8087_4_k_cu_71bdaa44_27204cuda3std6ranges3__45__cpo9iter_moveE - _ZN39_INTERNAL_14ed8087_4_k_cu_71bdaa44_27204cuda3std3__48in_placeE)
_ZN39_INTERNAL_14ed8087_4_k_cu_71bdaa44_27204cuda3std3__48in_placeE:
	.zero		1
	.type		_ZN39_INTERNAL_14ed8087_4_k_cu_71bdaa44_27204cuda3std6ranges3__45__cpo9iter_moveE,@object
	.size		_ZN39_INTERNAL_14ed8087_4_k_cu_71bdaa44_27204cuda3std6ranges3__45__cpo9iter_moveE,(_ZN39_INTERNAL_14ed8087_4_k_cu_71bdaa44_27204cuda3std3__45__cpo5beginE - _ZN39_INTERNAL_14ed8087_4_k_cu_71bdaa44_27204cuda3std6ranges3__45__cpo9iter_moveE)
_ZN39_INTERNAL_14ed8087_4_k_cu_71bdaa44_27204cuda3std6ranges3__45__cpo9iter_moveE:
	.zero		1
	.type		_ZN39_INTERNAL_14ed8087_4_k_cu_71bdaa44_27204cuda3std3__45__cpo5beginE,@object
	.size		_ZN39_INTERNAL_14ed8087_4_k_cu_71bdaa44_27204cuda3std3__45__cpo5beginE,(_ZN39_INTERNAL_14ed8087_4_k_cu_71bdaa44_27204cuda3std3__441_GLOBAL__N__14ed8087_4_k_cu_71bdaa44_27206ignoreE - _ZN39_INTERNAL_14ed8087_4_k_cu_71bdaa44_27204cuda3std3__45__cpo5beginE)
_ZN39_INTERNAL_14ed8087_4_k_cu_71bdaa44_27204cuda3std3__45__cpo5beginE:
	.zero		1
	.type		_ZN39_INTERNAL_14ed8087_4_k_cu_71bdaa44_27204cuda3std3__441_GLOBAL__N__14ed8087_4_k_cu_71bdaa44_27206ignoreE,@object
	.size		_ZN39_INTERNAL_14ed8087_4_k_cu_71bdaa44_27204cuda3std3__441_GLOBAL__N__14ed8087_4_k_cu_71bdaa44_27206ignoreE,(_ZN39_INTERNAL_14ed8087_4_k_cu_71bdaa44_27204cute7productE - _ZN39_INTERNAL_14ed8087_4_k_cu_71bdaa44_27204cuda3std3__441_GLOBAL__N__14ed8087_4_k_cu_71bdaa44_27206ignoreE)
_ZN39_INTERNAL_14ed8087_4_k_cu_71bdaa44_27204cuda3std3__441_GLOBAL__N__14ed8087_4_k_cu_71bdaa44_27206ignoreE:
	.zero		1
	.type		_ZN39_INTERNAL_14ed8087_4_k_cu_71bdaa44_27204cute7productE,@object
	.size		_ZN39_INTERNAL_14ed8087_4_k_cu_71bdaa44_27204cute7productE,(_ZN39_INTERNAL_14ed8087_4_k_cu_71bdaa44_27204cuda3std3__45__cpo3endE - _ZN39_INTERNAL_14ed8087_4_k_cu_71bdaa44_27204cute7productE)
_ZN39_INTERNAL_14ed8087_4_k_cu_71bdaa44_27204cute7productE:
	.zero		1
	.type		_ZN39_INTERNAL_14ed8087_4_k_cu_71bdaa44_27204cuda3std3__45__cpo3endE,@object
	.size		_ZN39_INTERNAL_14ed8087_4_k_cu_71bdaa44_27204cuda3std3__45__cpo3endE,(_ZN39_INTERNAL_14ed8087_4_k_cu_71bdaa44_27204cuda3std3__419piecewise_constructE - _ZN39_INTERNAL_14ed8087_4_k_cu_71bdaa44_27204cuda3std3__45__cpo3endE)
_ZN39_INTERNAL_14ed8087_4_k_cu_71bdaa44_27204cuda3std3__45__cpo3endE:
	.zero		1
	.type		_ZN39_INTERNAL_14ed8087_4_k_cu_71bdaa44_27204cuda3std3__419piecewise_constructE,@object
	.size		_ZN39_INTERNAL_14ed8087_4_k_cu_71bdaa44_27204cuda3std3__419piecewise_constructE,(_ZN39_INTERNAL_14ed8087_4_k_cu_71bdaa44_27204cuda3std3__45__cpo4cendE - _ZN39_INTERNAL_14ed8087_4_k_cu_71bdaa44_27204cuda3std3__419piecewise_constructE)
_ZN39_INTERNAL_14ed8087_4_k_cu_71bdaa44_27204cuda3std3__419piecewise_constructE:
	.zero		1
	.type		_ZN39_INTERNAL_14ed8087_4_k_cu_71bdaa44_27204cuda3std3__45__cpo4cendE,@object
	.size		_ZN39_INTERNAL_14ed8087_4_k_cu_71bdaa44_27204cuda3std3__45__cpo4cendE,(_ZN39_INTERNAL_14ed8087_4_k_cu_71bdaa44_27204cuda3std6ranges3__45__cpo4swapE - _ZN39_INTERNAL_14ed8087_4_k_cu_71bdaa44_27204cuda3std3__45__cpo4cendE)
_ZN39_INTERNAL_14ed8087_4_k_cu_71bdaa44_27204cuda3std3__45__cpo4cendE:
	.zero		1
	.type		_ZN39_INTERNAL_14ed8087_4_k_cu_71bdaa44_27204cuda3std6ranges3__45__cpo4swapE,@object
	.size		_ZN39_INTERNAL_14ed8087_4_k_cu_71bdaa44_27204cuda3std6ranges3__45__cpo4swapE,(.L_7 - _ZN39_INTERNAL_14ed8087_4_k_cu_71bdaa44_27204cuda3std6ranges3__45__cpo4swapE)
_ZN39_INTERNAL_14ed8087_4_k_cu_71bdaa44_27204cuda3std6ranges3__45__cpo4swapE:
	.zero		1
.L_7:


//--------------------- .nv.constant0._ZN7cutlass13device_kernelINS_4conv6kernel13ConvUniversalINS1_16ConvProblemShapeILNS1_8OperatorE1ELi2EEENS1_10collective14CollectiveConvINS1_46MainloopSm90TmaGmmaWarpSpecializedImplicitGemmILS5_1ELi18ELi2EN4cute5tupleIJNSA_1CILi1EEESD_SD_EEENS1_36KernelImplicitTmaWarpSpecializedSm90ELi1EEENSB_IJNSC_ILi64EEENSC_ILi128EEENSB_IJNSC_ILi32EEEEEEEEENS_6half_tESM_NSA_8TiledMMAINSA_8MMA_AtomIJNSA_4SM904GMMA26MMA_64x128x16_F32F16F16_SSILNSQ_5MajorE0ELSS_1ELNSQ_7ScaleInE1ELST_1EEEEEENSA_6LayoutISE_NSB_IJNSC_ILi0EEESX_SX_EEEEENSB_IJNSA_10UnderscoreES10_S10_EEEEENS7_6detail26Sm90ImplicitGemmTileTraitsINSA_20SM90_TMA_LOAD_IM2COLENSA_14ComposedLayoutINSA_7SwizzleILi2ELi4ELi3EEENSA_18smem_ptr_flag_bitsILi16EEENSW_INSB_IJNSB_IJNSC_ILi8EEES1B_EEENSB_IJSJ_SD_EEENSB_IJSD_NSC_ILi18EEEEEEEEENSB_IJNSB_IJSJ_NSC_ILi256EEEEEENSB_IJSD_SX_EEENSB_IJSX_NSC_ILi2048EEEEEEEEEEEEEvEENS14_INSA_13SM90_TMA_LOADENS16_INS17_ILi3ELi4ELi3EEES1A_NSW_INSB_IJNSB_IJSH_NSC_ILi2EEEEEENSB_IJS1B_NSC_ILi4EEEEEES1F_EEENSB_IJNSB_IJSD_S1K_EEENSB_IJSH_NSC_ILi512EEEEEENSB_IJSX_NSC_ILi4096EEEEEEEEEEEEEvEEEENS_8epilogue10collective6detail29Sm90TmaWarpSpecializedAdapterINS28_15DefaultEpilogueISM_NSB_IJNSB_IJlllEEESD_SX_EEES2D_NS27_6thread17LinearCombinationISM_Li1EffLNS2E_9ScaleType4KindE0ELNS_15FloatRoundStyleE2ESM_EENS_4gemm15EpilogueDefaultEEEEEvvEEEEvNT_6ParamsE --------------------------
	.section	.nv.constant0._ZN7cutlass13device_kernelINS_4conv6kernel13ConvUniversalINS1_16ConvProblemShapeILNS1_8OperatorE1ELi2EEENS1_10collective14CollectiveConvINS1_46MainloopSm90TmaGmmaWarpSpecializedImplicitGemmILS5_1ELi18ELi2EN4cute5tupleIJNSA_1CILi1EEESD_SD_EEENS1_36KernelImplicitTmaWarpSpecializedSm90ELi1EEENSB_IJNSC_ILi64EEENSC_ILi128EEENSB_IJNSC_ILi32EEEEEEEEENS_6half_tESM_NSA_8TiledMMAINSA_8MMA_AtomIJNSA_4SM904GMMA26MMA_64x128x16_F32F16F16_SSILNSQ_5MajorE0ELSS_1ELNSQ_7ScaleInE1ELST_1EEEEEENSA_6LayoutISE_NSB_IJNSC_ILi0EEESX_SX_EEEEENSB_IJNSA_10UnderscoreES10_S10_EEEEENS7_6detail26Sm90ImplicitGemmTileTraitsINSA_20SM90_TMA_LOAD_IM2COLENSA_14ComposedLayoutINSA_7SwizzleILi2ELi4ELi3EEENSA_18smem_ptr_flag_bitsILi16EEENSW_INSB_IJNSB_IJNSC_ILi8EEES1B_EEENSB_IJSJ_SD_EEENSB_IJSD_NSC_ILi18EEEEEEEEENSB_IJNSB_IJSJ_NSC_ILi256EEEEEENSB_IJSD_SX_EEENSB_IJSX_NSC_ILi2048EEEEEEEEEEEEEvEENS14_INSA_13SM90_TMA_LOADENS16_INS17_ILi3ELi4ELi3EEES1A_NSW_INSB_IJNSB_IJSH_NSC_ILi2EEEEEENSB_IJS1B_NSC_ILi4EEEEEES1F_EEENSB_IJNSB_IJSD_S1K_EEENSB_IJSH_NSC_ILi512EEEEEENSB_IJSX_NSC_ILi4096EEEEEEEEEEEEEvEEEENS_8epilogue10collective6detail29Sm90TmaWarpSpecializedAdapterINS28_15DefaultEpilogueISM_NSB_IJNSB_IJlllEEESD_SX_EEES2D_NS27_6thread17LinearCombinationISM_Li1EffLNS2E_9ScaleType4KindE0ELNS_15FloatRoundStyleE2ESM_EENS_4gemm15EpilogueDefaultEEEEEvvEEEEvNT_6ParamsE,"a",@progbits
	.sectionflags	@""
	.align	4
.nv.constant0._ZN7cutlass13device_kernelINS_4conv6kernel13ConvUniversalINS1_16ConvProblemShapeILNS1_8OperatorE1ELi2EEENS1_10collective14CollectiveConvINS1_46MainloopSm90TmaGmmaWarpSpecializedImplicitGemmILS5_1ELi18ELi2EN4cute5tupleIJNSA_1CILi1EEESD_SD_EEENS1_36KernelImplicitTmaWarpSpecializedSm90ELi1EEENSB_IJNSC_ILi64EEENSC_ILi128EEENSB_IJNSC_ILi32EEEEEEEEENS_6half_tESM_NSA_8TiledMMAINSA_8MMA_AtomIJNSA_4SM904GMMA26MMA_64x128x16_F32F16F16_SSILNSQ_5MajorE0ELSS_1ELNSQ_7ScaleInE1ELST_1EEEEEENSA_6LayoutISE_NSB_IJNSC_ILi0EEESX_SX_EEEEENSB_IJNSA_10UnderscoreES10_S10_EEEEENS7_6detail26Sm90ImplicitGemmTileTraitsINSA_20SM90_TMA_LOAD_IM2COLENSA_14ComposedLayoutINSA_7SwizzleILi2ELi4ELi3EEENSA_18smem_ptr_flag_bitsILi16EEENSW_INSB_IJNSB_IJNSC_ILi8EEES1B_EEENSB_IJSJ_SD_EEENSB_IJSD_NSC_ILi18EEEEEEEEENSB_IJNSB_IJSJ_NSC_ILi256EEEEEENSB_IJSD_SX_EEENSB_IJSX_NSC_ILi2048EEEEEEEEEEEEEvEENS14_INSA_13SM90_TMA_LOADENS16_INS17_ILi3ELi4ELi3EEES1A_NSW_INSB_IJNSB_IJSH_NSC_ILi2EEEEEENSB_IJS1B_NSC_ILi4EEEEEES1F_EEENSB_IJNSB_IJSD_S1K_EEENSB_IJSH_NSC_ILi512EEEEEENSB_IJSX_NSC_ILi4096EEEEEEEEEEEEEvEEEENS_8epilogue10collective6detail29Sm90TmaWarpSpecializedAdapterINS28_15DefaultEpilogueISM_NSB_IJNSB_IJlllEEESD_SX_EEES2D_NS27_6thread17LinearCombinationISM_Li1EffLNS2E_9ScaleType4KindE0ELNS_15FloatRoundStyleE2ESM_EENS_4gemm15EpilogueDefaultEEEEEvvEEEEvNT_6ParamsE:
	.zero		1536


//--------------------- SYMBOLS --------------------------

	.type		.nv.reservedSmem.offset0,@object
	.size		.nv.reservedSmem.offset0,0x4
